//
// Generated by NVIDIA NVVM Compiler
//
// Compiler Build ID: CL-36424714
// Cuda compilation tools, release 13.0, V13.0.88
// Based on NVVM 20.0.0
//

.version 9.0
.target sm_100
.address_size 64

	// .globl	_Z14function_a_gpuPdS_S_i
.extern .shared .align 16 .b8 sharedMem[];

.visible .entry _Z14function_a_gpuPdS_S_i(
	.param .u64 .ptr .align 1 _Z14function_a_gpuPdS_S_i_param_0,
	.param .u64 .ptr .align 1 _Z14function_a_gpuPdS_S_i_param_1,
	.param .u64 .ptr .align 1 _Z14function_a_gpuPdS_S_i_param_2,
	.param .u32 _Z14function_a_gpuPdS_S_i_param_3
)
{
	.reg .pred 	%p<3>;
	.reg .b32 	%r<11>;
	.reg .b64 	%rd<13>;
	.reg .b64 	%fd<7>;

	ld.param.u64 	%rd4, [_Z14function_a_gpuPdS_S_i_param_0];
	ld.param.u64 	%rd5, [_Z14function_a_gpuPdS_S_i_param_1];
	ld.param.u64 	%rd6, [_Z14function_a_gpuPdS_S_i_param_2];
	ld.param.u32 	%r6, [_Z14function_a_gpuPdS_S_i_param_3];
	cvta.to.global.u64 	%rd7, %rd6;
	mov.u32 	%r7, %ctaid.x;
	mov.u32 	%r1, %ntid.x;
	mov.u32 	%r8, %tid.x;
	mad.lo.s32 	%r10, %r7, %r1, %r8;
	mul.wide.s32 	%rd8, %r10, 8;
	add.s64 	%rd1, %rd7, %rd8;
	mov.b64 	%rd9, 0;
	st.global.u64 	[%rd1], %rd9;
	setp.ge.u32 	%p1, %r10, %r6;
	@%p1 bra 	$L__BB0_3;
	mov.u32 	%r9, %nctaid.x;
	mul.lo.s32 	%r3, %r9, %r1;
	cvta.to.global.u64 	%rd2, %rd4;
	cvta.to.global.u64 	%rd3, %rd5;
	mov.f64 	%fd6, 0d0000000000000000;
$L__BB0_2:
	mul.wide.u32 	%rd10, %r10, 8;
	add.s64 	%rd11, %rd2, %rd10;
	ld.global.f64 	%fd4, [%rd11];
	add.s64 	%rd12, %rd3, %rd10;
	ld.global.f64 	%fd5, [%rd12];
	fma.rn.f64 	%fd6, %fd4, %fd5, %fd6;
	st.global.f64 	[%rd1], %fd6;
	add.s32 	%r10, %r10, %r3;
	setp.lt.u32 	%p2, %r10, %r6;
	@%p2 bra 	$L__BB0_2;
$L__BB0_3:
	ret;

}
	// .globl	_Z17sum_func_a_resultPKdPdi
.visible .entry _Z17sum_func_a_resultPKdPdi(
	.param .u64 .ptr .align 1 _Z17sum_func_a_resultPKdPdi_param_0,
	.param .u64 .ptr .align 1 _Z17sum_func_a_resultPKdPdi_param_1,
	.param .u32 _Z17sum_func_a_resultPKdPdi_param_2
)
{
	.reg .pred 	%p<10>;
	.reg .b32 	%r<23>;
	.reg .b64 	%rd<18>;
	.reg .b64 	%fd<70>;

	ld.param.u64 	%rd9, [_Z17sum_func_a_resultPKdPdi_param_0];
	ld.param.u64 	%rd10, [_Z17sum_func_a_resultPKdPdi_param_1];
	ld.param.u32 	%r16, [_Z17sum_func_a_resultPKdPdi_param_2];
	cvta.to.global.u64 	%rd1, %rd10;
	cvta.to.global.u64 	%rd2, %rd9;
	setp.eq.s32 	%p1, %r16, 0;
	@%p1 bra 	$L__BB1_13;
	ld.global.f64 	%fd66, [%rd1];
	and.b32  	%r1, %r16, 15;
	setp.lt.u32 	%p2, %r16, 16;
	mov.b32 	%r20, 0;
	@%p2 bra 	$L__BB1_4;
	and.b32  	%r20, %r16, -16;
	neg.s32 	%r18, %r20;
	add.s64 	%rd16, %rd2, 64;
$L__BB1_3:
	.pragma "nounroll";
	ld.global.f64 	%fd11, [%rd16+-64];
	add.f64 	%fd12, %fd11, %fd66;
	st.global.f64 	[%rd1], %fd12;
	ld.global.f64 	%fd13, [%rd16+-56];
	add.f64 	%fd14, %fd13, %fd12;
	st.global.f64 	[%rd1], %fd14;
	ld.global.f64 	%fd15, [%rd16+-48];
	add.f64 	%fd16, %fd15, %fd14;
	st.global.f64 	[%rd1], %fd16;
	ld.global.f64 	%fd17, [%rd16+-40];
	add.f64 	%fd18, %fd17, %fd16;
	st.global.f64 	[%rd1], %fd18;
	ld.global.f64 	%fd19, [%rd16+-32];
	add.f64 	%fd20, %fd19, %fd18;
	st.global.f64 	[%rd1], %fd20;
	ld.global.f64 	%fd21, [%rd16+-24];
	add.f64 	%fd22, %fd21, %fd20;
	st.global.f64 	[%rd1], %fd22;
	ld.global.f64 	%fd23, [%rd16+-16];
	add.f64 	%fd24, %fd23, %fd22;
	st.global.f64 	[%rd1], %fd24;
	ld.global.f64 	%fd25, [%rd16+-8];
	add.f64 	%fd26, %fd25, %fd24;
	st.global.f64 	[%rd1], %fd26;
	ld.global.f64 	%fd27, [%rd16];
	add.f64 	%fd28, %fd27, %fd26;
	st.global.f64 	[%rd1], %fd28;
	ld.global.f64 	%fd29, [%rd16+8];
	add.f64 	%fd30, %fd29, %fd28;
	st.global.f64 	[%rd1], %fd30;
	ld.global.f64 	%fd31, [%rd16+16];
	add.f64 	%fd32, %fd31, %fd30;
	st.global.f64 	[%rd1], %fd32;
	ld.global.f64 	%fd33, [%rd16+24];
	add.f64 	%fd34, %fd33, %fd32;
	st.global.f64 	[%rd1], %fd34;
	ld.global.f64 	%fd35, [%rd16+32];
	add.f64 	%fd36, %fd35, %fd34;
	st.global.f64 	[%rd1], %fd36;
	ld.global.f64 	%fd37, [%rd16+40];
	add.f64 	%fd38, %fd37, %fd36;
	st.global.f64 	[%rd1], %fd38;
	ld.global.f64 	%fd39, [%rd16+48];
	add.f64 	%fd40, %fd39, %fd38;
	st.global.f64 	[%rd1], %fd40;
	ld.global.f64 	%fd41, [%rd16+56];
	add.f64 	%fd66, %fd41, %fd40;
	st.global.f64 	[%rd1], %fd66;
	add.s32 	%r18, %r18, 16;
	add.s64 	%rd16, %rd16, 128;
	setp.ne.s32 	%p3, %r18, 0;
	@%p3 bra 	$L__BB1_3;
$L__BB1_4:
	setp.eq.s32 	%p4, %r1, 0;
	@%p4 bra 	$L__BB1_13;
	and.b32  	%r7, %r16, 7;
	setp.lt.u32 	%p5, %r1, 8;
	@%p5 bra 	$L__BB1_7;
	mul.wide.u32 	%rd11, %r20, 8;
	add.s64 	%rd12, %rd2, %rd11;
	ld.global.f64 	%fd42, [%rd12];
	add.f64 	%fd43, %fd42, %fd66;
	st.global.f64 	[%rd1], %fd43;
	ld.global.f64 	%fd44, [%rd12+8];
	add.f64 	%fd45, %fd44, %fd43;
	st.global.f64 	[%rd1], %fd45;
	ld.global.f64 	%fd46, [%rd12+16];
	add.f64 	%fd47, %fd46, %fd45;
	st.global.f64 	[%rd1], %fd47;
	ld.global.f64 	%fd48, [%rd12+24];
	add.f64 	%fd49, %fd48, %fd47;
	st.global.f64 	[%rd1], %fd49;
	ld.global.f64 	%fd50, [%rd12+32];
	add.f64 	%fd51, %fd50, %fd49;
	st.global.f64 	[%rd1], %fd51;
	ld.global.f64 	%fd52, [%rd12+40];
	add.f64 	%fd53, %fd52, %fd51;
	st.global.f64 	[%rd1], %fd53;
	ld.global.f64 	%fd54, [%rd12+48];
	add.f64 	%fd55, %fd54, %fd53;
	st.global.f64 	[%rd1], %fd55;
	ld.global.f64 	%fd56, [%rd12+56];
	add.f64 	%fd66, %fd56, %fd55;
	st.global.f64 	[%rd1], %fd66;
	add.s32 	%r20, %r20, 8;
$L__BB1_7:
	setp.eq.s32 	%p6, %r7, 0;
	@%p6 bra 	$L__BB1_13;
	and.b32  	%r10, %r16, 3;
	setp.lt.u32 	%p7, %r7, 4;
	@%p7 bra 	$L__BB1_10;
	mul.wide.u32 	%rd13, %r20, 8;
	add.s64 	%rd14, %rd2, %rd13;
	ld.global.f64 	%fd57, [%rd14];
	add.f64 	%fd58, %fd57, %fd66;
	st.global.f64 	[%rd1], %fd58;
	ld.global.f64 	%fd59, [%rd14+8];
	add.f64 	%fd60, %fd59, %fd58;
	st.global.f64 	[%rd1], %fd60;
	ld.global.f64 	%fd61, [%rd14+16];
	add.f64 	%fd62, %fd61, %fd60;
	st.global.f64 	[%rd1], %fd62;
	ld.global.f64 	%fd63, [%rd14+24];
	add.f64 	%fd66, %fd63, %fd62;
	st.global.f64 	[%rd1], %fd66;
	add.s32 	%r20, %r20, 4;
$L__BB1_10:
	setp.eq.s32 	%p8, %r10, 0;
	@%p8 bra 	$L__BB1_13;
	mul.wide.u32 	%rd15, %r20, 8;
	add.s64 	%rd17, %rd2, %rd15;
	neg.s32 	%r22, %r10;
$L__BB1_12:
	.pragma "nounroll";
	ld.global.f64 	%fd64, [%rd17];
	add.f64 	%fd66, %fd64, %fd66;
	st.global.f64 	[%rd1], %fd66;
	add.s64 	%rd17, %rd17, 8;
	add.s32 	%r22, %r22, 1;
	setp.ne.s32 	%p9, %r22, 0;
	@%p9 bra 	$L__BB1_12;
$L__BB1_13:
	ret;

}
	// .globl	_Z14function_b_gpuPdS_S_i
.visible .entry _Z14function_b_gpuPdS_S_i(
	.param .u64 .ptr .align 1 _Z14function_b_gpuPdS_S_i_param_0,
	.param .u64 .ptr .align 1 _Z14function_b_gpuPdS_S_i_param_1,
	.param .u64 .ptr .align 1 _Z14function_b_gpuPdS_S_i_param_2,
	.param .u32 _Z14function_b_gpuPdS_S_i_param_3
)
{
	.reg .pred 	%p<3>;
	.reg .b32 	%r<11>;
	.reg .b64 	%rd<11>;
	.reg .b64 	%fd<4>;

	ld.param.u64 	%rd4, [_Z14function_b_gpuPdS_S_i_param_0];
	ld.param.u64 	%rd5, [_Z14function_b_gpuPdS_S_i_param_1];
	ld.param.u64 	%rd6, [_Z14function_b_gpuPdS_S_i_param_2];
	ld.param.u32 	%r6, [_Z14function_b_gpuPdS_S_i_param_3];
	mov.u32 	%r7, %ctaid.x;
	mov.u32 	%r1, %ntid.x;
	mov.u32 	%r8, %tid.x;
	mad.lo.s32 	%r10, %r7, %r1, %r8;
	setp.ge.u32 	%p1, %r10, %r6;
	@%p1 bra 	$L__BB2_3;
	mov.u32 	%r9, %nctaid.x;
	mul.lo.s32 	%r3, %r9, %r1;
	cvta.to.global.u64 	%rd1, %rd4;
	cvta.to.global.u64 	%rd2, %rd5;
	cvta.to.global.u64 	%rd3, %rd6;
$L__BB2_2:
	mul.wide.u32 	%rd7, %r10, 8;
	add.s64 	%rd8, %rd1, %rd7;
	ld.global.f64 	%fd1, [%rd8];
	add.s64 	%rd9, %rd2, %rd7;
	ld.global.f64 	%fd2, [%rd9];
	add.f64 	%fd3, %fd1, %fd2;
	add.s64 	%rd10, %rd3, %rd7;
	st.global.f64 	[%rd10], %fd3;
	add.s32 	%r10, %r10, %r3;
	setp.lt.u32 	%p2, %r10, %r6;
	@%p2 bra 	$L__BB2_2;
$L__BB2_3:
	ret;

}
	// .globl	_Z14function_c_gpuPdS_S_i
.visible .entry _Z14function_c_gpuPdS_S_i(
	.param .u64 .ptr .align 1 _Z14function_c_gpuPdS_S_i_param_0,
	.param .u64 .ptr .align 1 _Z14function_c_gpuPdS_S_i_param_1,
	.param .u64 .ptr .align 1 _Z14function_c_gpuPdS_S_i_param_2,
	.param .u32 _Z14function_c_gpuPdS_S_i_param_3
)
{
	.reg .pred 	%p<13>;
	.reg .b32 	%r<68>;
	.reg .b64 	%rd<75>;
	.reg .b64 	%fd<100>;

	ld.param.u64 	%rd7, [_Z14function_c_gpuPdS_S_i_param_0];
	ld.param.u64 	%rd6, [_Z14function_c_gpuPdS_S_i_param_1];
	ld.param.u64 	%rd8, [_Z14function_c_gpuPdS_S_i_param_2];
	ld.param.u32 	%r26, [_Z14function_c_gpuPdS_S_i_param_3];
	cvta.to.global.u64 	%rd1, %rd8;
	cvta.to.global.u64 	%rd2, %rd7;
	mov.u32 	%r27, %ctaid.x;
	mov.u32 	%r28, %ntid.x;
	mov.u32 	%r29, %tid.x;
	mad.lo.s32 	%r62, %r27, %r28, %r29;
	mov.u32 	%r30, %nctaid.x;
	mul.lo.s32 	%r2, %r30, %r28;
	setp.ge.u32 	%p1, %r62, %r26;
	mov.u32 	%r61, %r62;
	@%p1 bra 	$L__BB3_17;
$L__BB3_1:
	mul.wide.u32 	%rd9, %r61, 8;
	add.s64 	%rd10, %rd1, %rd9;
	mov.b64 	%rd11, 0;
	st.global.u64 	[%rd10], %rd11;
	add.s32 	%r61, %r61, %r2;
	setp.lt.u32 	%p2, %r61, %r26;
	@%p2 bra 	$L__BB3_1;
	and.b32  	%r3, %r26, 15;
	add.s32 	%r4, %r3, -1;
	and.b32  	%r5, %r26, 7;
	add.s32 	%r6, %r5, -1;
	and.b32  	%r7, %r26, -16;
	and.b32  	%r8, %r26, 3;
	neg.s32 	%r9, %r7;
	cvta.to.global.u64 	%rd3, %rd6;
$L__BB3_3:
	setp.lt.u32 	%p3, %r26, 16;
	mul.lo.s32 	%r13, %r62, %r26;
	mul.wide.u32 	%rd12, %r62, 8;
	add.s64 	%rd4, %rd3, %rd12;
	add.s64 	%rd5, %rd1, %rd12;
	mov.b32 	%r66, 0;
	@%p3 bra 	$L__BB3_6;
	ld.global.f64 	%fd99, [%rd5];
	add.s32 	%r63, %r13, 7;
	mov.u32 	%r64, %r9;
$L__BB3_5:
	.pragma "nounroll";
	add.s32 	%r32, %r63, -7;
	mul.wide.u32 	%rd13, %r32, 8;
	add.s64 	%rd14, %rd2, %rd13;
	ld.global.f64 	%fd6, [%rd14];
	ld.global.f64 	%fd7, [%rd4];
	fma.rn.f64 	%fd8, %fd6, %fd7, %fd99;
	st.global.f64 	[%rd5], %fd8;
	add.s32 	%r33, %r63, -6;
	mul.wide.u32 	%rd15, %r33, 8;
	add.s64 	%rd16, %rd2, %rd15;
	ld.global.f64 	%fd9, [%rd16];
	ld.global.f64 	%fd10, [%rd4];
	fma.rn.f64 	%fd11, %fd9, %fd10, %fd8;
	st.global.f64 	[%rd5], %fd11;
	add.s32 	%r34, %r63, -5;
	mul.wide.u32 	%rd17, %r34, 8;
	add.s64 	%rd18, %rd2, %rd17;
	ld.global.f64 	%fd12, [%rd18];
	ld.global.f64 	%fd13, [%rd4];
	fma.rn.f64 	%fd14, %fd12, %fd13, %fd11;
	st.global.f64 	[%rd5], %fd14;
	add.s32 	%r35, %r63, -4;
	mul.wide.u32 	%rd19, %r35, 8;
	add.s64 	%rd20, %rd2, %rd19;
	ld.global.f64 	%fd15, [%rd20];
	ld.global.f64 	%fd16, [%rd4];
	fma.rn.f64 	%fd17, %fd15, %fd16, %fd14;
	st.global.f64 	[%rd5], %fd17;
	add.s32 	%r36, %r63, -3;
	mul.wide.u32 	%rd21, %r36, 8;
	add.s64 	%rd22, %rd2, %rd21;
	ld.global.f64 	%fd18, [%rd22];
	ld.global.f64 	%fd19, [%rd4];
	fma.rn.f64 	%fd20, %fd18, %fd19, %fd17;
	st.global.f64 	[%rd5], %fd20;
	add.s32 	%r37, %r63, -2;
	mul.wide.u32 	%rd23, %r37, 8;
	add.s64 	%rd24, %rd2, %rd23;
	ld.global.f64 	%fd21, [%rd24];
	ld.global.f64 	%fd22, [%rd4];
	fma.rn.f64 	%fd23, %fd21, %fd22, %fd20;
	st.global.f64 	[%rd5], %fd23;
	add.s32 	%r38, %r63, -1;
	mul.wide.u32 	%rd25, %r38, 8;
	add.s64 	%rd26, %rd2, %rd25;
	ld.global.f64 	%fd24, [%rd26];
	ld.global.f64 	%fd25, [%rd4];
	fma.rn.f64 	%fd26, %fd24, %fd25, %fd23;
	st.global.f64 	[%rd5], %fd26;
	add.s32 	%r39, %r63, 8;
	mul.wide.u32 	%rd27, %r63, 8;
	add.s64 	%rd28, %rd2, %rd27;
	ld.global.f64 	%fd27, [%rd28];
	ld.global.f64 	%fd28, [%rd4];
	fma.rn.f64 	%fd29, %fd27, %fd28, %fd26;
	st.global.f64 	[%rd5], %fd29;
	add.s32 	%r40, %r63, 1;
	mul.wide.u32 	%rd29, %r40, 8;
	add.s64 	%rd30, %rd2, %rd29;
	ld.global.f64 	%fd30, [%rd30];
	ld.global.f64 	%fd31, [%rd4];
	fma.rn.f64 	%fd32, %fd30, %fd31, %fd29;
	st.global.f64 	[%rd5], %fd32;
	add.s32 	%r41, %r63, 2;
	mul.wide.u32 	%rd31, %r41, 8;
	add.s64 	%rd32, %rd2, %rd31;
	ld.global.f64 	%fd33, [%rd32];
	ld.global.f64 	%fd34, [%rd4];
	fma.rn.f64 	%fd35, %fd33, %fd34, %fd32;
	st.global.f64 	[%rd5], %fd35;
	add.s32 	%r42, %r63, 3;
	mul.wide.u32 	%rd33, %r42, 8;
	add.s64 	%rd34, %rd2, %rd33;
	ld.global.f64 	%fd36, [%rd34];
	ld.global.f64 	%fd37, [%rd4];
	fma.rn.f64 	%fd38, %fd36, %fd37, %fd35;
	st.global.f64 	[%rd5], %fd38;
	add.s32 	%r43, %r63, 4;
	mul.wide.u32 	%rd35, %r43, 8;
	add.s64 	%rd36, %rd2, %rd35;
	ld.global.f64 	%fd39, [%rd36];
	ld.global.f64 	%fd40, [%rd4];
	fma.rn.f64 	%fd41, %fd39, %fd40, %fd38;
	st.global.f64 	[%rd5], %fd41;
	add.s32 	%r44, %r63, 5;
	mul.wide.u32 	%rd37, %r44, 8;
	add.s64 	%rd38, %rd2, %rd37;
	ld.global.f64 	%fd42, [%rd38];
	ld.global.f64 	%fd43, [%rd4];
	fma.rn.f64 	%fd44, %fd42, %fd43, %fd41;
	st.global.f64 	[%rd5], %fd44;
	add.s32 	%r45, %r63, 6;
	mul.wide.u32 	%rd39, %r45, 8;
	add.s64 	%rd40, %rd2, %rd39;
	ld.global.f64 	%fd45, [%rd40];
	ld.global.f64 	%fd46, [%rd4];
	fma.rn.f64 	%fd47, %fd45, %fd46, %fd44;
	st.global.f64 	[%rd5], %fd47;
	add.s32 	%r46, %r63, 7;
	mul.wide.u32 	%rd41, %r46, 8;
	add.s64 	%rd42, %rd2, %rd41;
	ld.global.f64 	%fd48, [%rd42];
	ld.global.f64 	%fd49, [%rd4];
	fma.rn.f64 	%fd50, %fd48, %fd49, %fd47;
	st.global.f64 	[%rd5], %fd50;
	mul.wide.u32 	%rd43, %r39, 8;
	add.s64 	%rd44, %rd2, %rd43;
	ld.global.f64 	%fd51, [%rd44];
	ld.global.f64 	%fd52, [%rd4];
	fma.rn.f64 	%fd99, %fd51, %fd52, %fd50;
	st.global.f64 	[%rd5], %fd99;
	add.s32 	%r64, %r64, 16;
	add.s32 	%r63, %r63, 16;
	setp.ne.s32 	%p4, %r64, 0;
	mov.u32 	%r66, %r7;
	@%p4 bra 	$L__BB3_5;
$L__BB3_6:
	setp.eq.s32 	%p5, %r3, 0;
	@%p5 bra 	$L__BB3_16;
	setp.lt.u32 	%p6, %r4, 7;
	@%p6 bra 	$L__BB3_9;
	add.s32 	%r47, %r66, %r13;
	mul.wide.u32 	%rd45, %r47, 8;
	add.s64 	%rd46, %rd2, %rd45;
	ld.global.f64 	%fd53, [%rd46];
	ld.global.f64 	%fd54, [%rd4];
	ld.global.f64 	%fd55, [%rd5];
	fma.rn.f64 	%fd56, %fd53, %fd54, %fd55;
	st.global.f64 	[%rd5], %fd56;
	add.s32 	%r48, %r47, 1;
	mul.wide.u32 	%rd47, %r48, 8;
	add.s64 	%rd48, %rd2, %rd47;
	ld.global.f64 	%fd57, [%rd48];
	ld.global.f64 	%fd58, [%rd4];
	fma.rn.f64 	%fd59, %fd57, %fd58, %fd56;
	st.global.f64 	[%rd5], %fd59;
	add.s32 	%r49, %r47, 2;
	mul.wide.u32 	%rd49, %r49, 8;
	add.s64 	%rd50, %rd2, %rd49;
	ld.global.f64 	%fd60, [%rd50];
	ld.global.f64 	%fd61, [%rd4];
	fma.rn.f64 	%fd62, %fd60, %fd61, %fd59;
	st.global.f64 	[%rd5], %fd62;
	add.s32 	%r50, %r47, 3;
	mul.wide.u32 	%rd51, %r50, 8;
	add.s64 	%rd52, %rd2, %rd51;
	ld.global.f64 	%fd63, [%rd52];
	ld.global.f64 	%fd64, [%rd4];
	fma.rn.f64 	%fd65, %fd63, %fd64, %fd62;
	st.global.f64 	[%rd5], %fd65;
	add.s32 	%r51, %r47, 4;
	mul.wide.u32 	%rd53, %r51, 8;
	add.s64 	%rd54, %rd2, %rd53;
	ld.global.f64 	%fd66, [%rd54];
	ld.global.f64 	%fd67, [%rd4];
	fma.rn.f64 	%fd68, %fd66, %fd67, %fd65;
	st.global.f64 	[%rd5], %fd68;
	add.s32 	%r52, %r47, 5;
	mul.wide.u32 	%rd55, %r52, 8;
	add.s64 	%rd56, %rd2, %rd55;
	ld.global.f64 	%fd69, [%rd56];
	ld.global.f64 	%fd70, [%rd4];
	fma.rn.f64 	%fd71, %fd69, %fd70, %fd68;
	st.global.f64 	[%rd5], %fd71;
	add.s32 	%r53, %r47, 6;
	mul.wide.u32 	%rd57, %r53, 8;
	add.s64 	%rd58, %rd2, %rd57;
	ld.global.f64 	%fd72, [%rd58];
	ld.global.f64 	%fd73, [%rd4];
	fma.rn.f64 	%fd74, %fd72, %fd73, %fd71;
	st.global.f64 	[%rd5], %fd74;
	add.s32 	%r54, %r47, 7;
	mul.wide.u32 	%rd59, %r54, 8;
	add.s64 	%rd60, %rd2, %rd59;
	ld.global.f64 	%fd75, [%rd60];
	ld.global.f64 	%fd76, [%rd4];
	fma.rn.f64 	%fd77, %fd75, %fd76, %fd74;
	st.global.f64 	[%rd5], %fd77;
	add.s32 	%r66, %r66, 8;
$L__BB3_9:
	setp.eq.s32 	%p7, %r5, 0;
	@%p7 bra 	$L__BB3_16;
	setp.lt.u32 	%p8, %r6, 3;
	@%p8 bra 	$L__BB3_12;
	add.s32 	%r55, %r66, %r13;
	mul.wide.u32 	%rd61, %r55, 8;
	add.s64 	%rd62, %rd2, %rd61;
	ld.global.f64 	%fd78, [%rd62];
	ld.global.f64 	%fd79, [%rd4];
	ld.global.f64 	%fd80, [%rd5];
	fma.rn.f64 	%fd81, %fd78, %fd79, %fd80;
	st.global.f64 	[%rd5], %fd81;
	add.s32 	%r56, %r55, 1;
	mul.wide.u32 	%rd63, %r56, 8;
	add.s64 	%rd64, %rd2, %rd63;
	ld.global.f64 	%fd82, [%rd64];
	ld.global.f64 	%fd83, [%rd4];
	fma.rn.f64 	%fd84, %fd82, %fd83, %fd81;
	st.global.f64 	[%rd5], %fd84;
	add.s32 	%r57, %r55, 2;
	mul.wide.u32 	%rd65, %r57, 8;
	add.s64 	%rd66, %rd2, %rd65;
	ld.global.f64 	%fd85, [%rd66];
	ld.global.f64 	%fd86, [%rd4];
	fma.rn.f64 	%fd87, %fd85, %fd86, %fd84;
	st.global.f64 	[%rd5], %fd87;
	add.s32 	%r58, %r55, 3;
	mul.wide.u32 	%rd67, %r58, 8;
	add.s64 	%rd68, %rd2, %rd67;
	ld.global.f64 	%fd88, [%rd68];
	ld.global.f64 	%fd89, [%rd4];
	fma.rn.f64 	%fd90, %fd88, %fd89, %fd87;
	st.global.f64 	[%rd5], %fd90;
	add.s32 	%r66, %r66, 4;
$L__BB3_12:
	setp.eq.s32 	%p9, %r8, 0;
	@%p9 bra 	$L__BB3_16;
	setp.eq.s32 	%p10, %r8, 1;
	add.s32 	%r24, %r66, %r13;
	mul.wide.u32 	%rd69, %r24, 8;
	add.s64 	%rd70, %rd2, %rd69;
	ld.global.f64 	%fd91, [%rd70];
	ld.global.f64 	%fd92, [%rd4];
	ld.global.f64 	%fd93, [%rd5];
	fma.rn.f64 	%fd4, %fd91, %fd92, %fd93;
	st.global.f64 	[%rd5], %fd4;
	@%p10 bra 	$L__BB3_16;
	setp.eq.s32 	%p11, %r8, 2;
	add.s32 	%r59, %r24, 1;
	mul.wide.u32 	%rd71, %r59, 8;
	add.s64 	%rd72, %rd2, %rd71;
	ld.global.f64 	%fd94, [%rd72];
	ld.global.f64 	%fd95, [%rd4];
	fma.rn.f64 	%fd5, %fd94, %fd95, %fd4;
	st.global.f64 	[%rd5], %fd5;
	@%p11 bra 	$L__BB3_16;
	add.s32 	%r60, %r24, 2;
	mul.wide.u32 	%rd73, %r60, 8;
	add.s64 	%rd74, %rd2, %rd73;
	ld.global.f64 	%fd96, [%rd74];
	ld.global.f64 	%fd97, [%rd4];
	fma.rn.f64 	%fd98, %fd96, %fd97, %fd5;
	st.global.f64 	[%rd5], %fd98;
$L__BB3_16:
	add.s32 	%r62, %r62, %r2;
	setp.lt.u32 	%p12, %r62, %r26;
	@%p12 bra 	$L__BB3_3;
$L__BB3_17:
	ret;

}
	// .globl	_Z23function_c_gpu_shareMemPdS_S_i
.visible .entry _Z23function_c_gpu_shareMemPdS_S_i(
	.param .u64 .ptr .align 1 _Z23function_c_gpu_shareMemPdS_S_i_param_0,
	.param .u64 .ptr .align 1 _Z23function_c_gpu_shareMemPdS_S_i_param_1,
	.param .u64 .ptr .align 1 _Z23function_c_gpu_shareMemPdS_S_i_param_2,
	.param .u32 _Z23function_c_gpu_shareMemPdS_S_i_param_3
)
{
	.reg .pred 	%p<15>;
	.reg .b32 	%r<85>;
	.reg .b64 	%rd<74>;
	.reg .b64 	%fd<89>;

	ld.param.u64 	%rd5, [_Z23function_c_gpu_shareMemPdS_S_i_param_0];
	ld.param.u64 	%rd3, [_Z23function_c_gpu_shareMemPdS_S_i_param_1];
	ld.param.u64 	%rd4, [_Z23function_c_gpu_shareMemPdS_S_i_param_2];
	ld.param.u32 	%r31, [_Z23function_c_gpu_shareMemPdS_S_i_param_3];
	cvta.to.global.u64 	%rd1, %rd5;
	mov.u32 	%r32, %ctaid.x;
	mov.u32 	%r33, %ntid.x;
	mov.u32 	%r34, %tid.x;
	mad.lo.s32 	%r84, %r32, %r33, %r34;
	mov.u32 	%r35, %nctaid.x;
	mul.lo.s32 	%r2, %r35, %r33;
	shl.b32 	%r36, %r31, 3;
	mov.u32 	%r37, sharedMem;
	add.s32 	%r3, %r37, %r36;
	setp.ge.u32 	%p1, %r84, %r31;
	@%p1 bra 	$L__BB4_4;
	mov.u32 	%r77, %r84;
$L__BB4_2:
	mov.u32 	%r4, %r77;
	add.s32 	%r77, %r4, %r2;
	setp.lt.u32 	%p2, %r77, %r31;
	@%p2 bra 	$L__BB4_2;
	cvta.to.global.u64 	%rd6, %rd3;
	mul.wide.u32 	%rd7, %r4, 8;
	add.s64 	%rd8, %rd6, %rd7;
	ld.global.f64 	%fd18, [%rd8];
	shl.b32 	%r38, %r84, 3;
	add.s32 	%r40, %r37, %r38;
	mov.b64 	%rd9, 0;
	st.shared.u64 	[%r40], %rd9;
	add.s32 	%r41, %r3, %r38;
	st.shared.f64 	[%r41], %fd18;
$L__BB4_4:
	setp.ge.u32 	%p3, %r84, %r31;
	bar.sync 	0;
	@%p3 bra 	$L__BB4_22;
	and.b32  	%r6, %r31, 15;
	add.s32 	%r7, %r6, -1;
	and.b32  	%r8, %r31, 7;
	add.s32 	%r9, %r8, -1;
	and.b32  	%r10, %r31, -16;
	and.b32  	%r11, %r31, 3;
	neg.s32 	%r12, %r10;
	mov.u32 	%r78, %r84;
$L__BB4_6:
	setp.lt.u32 	%p4, %r31, 16;
	mul.lo.s32 	%r14, %r78, %r31;
	shl.b32 	%r43, %r78, 3;
	add.s32 	%r15, %r3, %r43;
	add.s32 	%r16, %r37, %r43;
	ld.shared.f64 	%fd88, [%r16];
	mov.b32 	%r82, 0;
	@%p4 bra 	$L__BB4_9;
	ld.shared.f64 	%fd2, [%r15];
	add.s32 	%r79, %r14, 7;
	mov.u32 	%r80, %r12;
$L__BB4_8:
	.pragma "nounroll";
	add.s32 	%r45, %r79, -7;
	mul.wide.u32 	%rd10, %r45, 8;
	add.s64 	%rd11, %rd1, %rd10;
	ld.global.f64 	%fd20, [%rd11];
	fma.rn.f64 	%fd21, %fd20, %fd2, %fd88;
	add.s32 	%r46, %r79, -6;
	mul.wide.u32 	%rd12, %r46, 8;
	add.s64 	%rd13, %rd1, %rd12;
	ld.global.f64 	%fd22, [%rd13];
	fma.rn.f64 	%fd23, %fd22, %fd2, %fd21;
	add.s32 	%r47, %r79, -5;
	mul.wide.u32 	%rd14, %r47, 8;
	add.s64 	%rd15, %rd1, %rd14;
	ld.global.f64 	%fd24, [%rd15];
	fma.rn.f64 	%fd25, %fd24, %fd2, %fd23;
	add.s32 	%r48, %r79, -4;
	mul.wide.u32 	%rd16, %r48, 8;
	add.s64 	%rd17, %rd1, %rd16;
	ld.global.f64 	%fd26, [%rd17];
	fma.rn.f64 	%fd27, %fd26, %fd2, %fd25;
	add.s32 	%r49, %r79, -3;
	mul.wide.u32 	%rd18, %r49, 8;
	add.s64 	%rd19, %rd1, %rd18;
	ld.global.f64 	%fd28, [%rd19];
	fma.rn.f64 	%fd29, %fd28, %fd2, %fd27;
	add.s32 	%r50, %r79, -2;
	mul.wide.u32 	%rd20, %r50, 8;
	add.s64 	%rd21, %rd1, %rd20;
	ld.global.f64 	%fd30, [%rd21];
	fma.rn.f64 	%fd31, %fd30, %fd2, %fd29;
	add.s32 	%r51, %r79, -1;
	mul.wide.u32 	%rd22, %r51, 8;
	add.s64 	%rd23, %rd1, %rd22;
	ld.global.f64 	%fd32, [%rd23];
	fma.rn.f64 	%fd33, %fd32, %fd2, %fd31;
	add.s32 	%r52, %r79, 8;
	mul.wide.u32 	%rd24, %r79, 8;
	add.s64 	%rd25, %rd1, %rd24;
	ld.global.f64 	%fd34, [%rd25];
	fma.rn.f64 	%fd35, %fd34, %fd2, %fd33;
	add.s32 	%r53, %r79, 1;
	mul.wide.u32 	%rd26, %r53, 8;
	add.s64 	%rd27, %rd1, %rd26;
	ld.global.f64 	%fd36, [%rd27];
	fma.rn.f64 	%fd37, %fd36, %fd2, %fd35;
	add.s32 	%r54, %r79, 2;
	mul.wide.u32 	%rd28, %r54, 8;
	add.s64 	%rd29, %rd1, %rd28;
	ld.global.f64 	%fd38, [%rd29];
	fma.rn.f64 	%fd39, %fd38, %fd2, %fd37;
	add.s32 	%r55, %r79, 3;
	mul.wide.u32 	%rd30, %r55, 8;
	add.s64 	%rd31, %rd1, %rd30;
	ld.global.f64 	%fd40, [%rd31];
	fma.rn.f64 	%fd41, %fd40, %fd2, %fd39;
	add.s32 	%r56, %r79, 4;
	mul.wide.u32 	%rd32, %r56, 8;
	add.s64 	%rd33, %rd1, %rd32;
	ld.global.f64 	%fd42, [%rd33];
	fma.rn.f64 	%fd43, %fd42, %fd2, %fd41;
	add.s32 	%r57, %r79, 5;
	mul.wide.u32 	%rd34, %r57, 8;
	add.s64 	%rd35, %rd1, %rd34;
	ld.global.f64 	%fd44, [%rd35];
	fma.rn.f64 	%fd45, %fd44, %fd2, %fd43;
	add.s32 	%r58, %r79, 6;
	mul.wide.u32 	%rd36, %r58, 8;
	add.s64 	%rd37, %rd1, %rd36;
	ld.global.f64 	%fd46, [%rd37];
	fma.rn.f64 	%fd47, %fd46, %fd2, %fd45;
	add.s32 	%r59, %r79, 7;
	mul.wide.u32 	%rd38, %r59, 8;
	add.s64 	%rd39, %rd1, %rd38;
	ld.global.f64 	%fd48, [%rd39];
	fma.rn.f64 	%fd49, %fd48, %fd2, %fd47;
	mul.wide.u32 	%rd40, %r52, 8;
	add.s64 	%rd41, %rd1, %rd40;
	ld.global.f64 	%fd50, [%rd41];
	fma.rn.f64 	%fd88, %fd50, %fd2, %fd49;
	add.s32 	%r80, %r80, 16;
	add.s32 	%r79, %r79, 16;
	setp.ne.s32 	%p5, %r80, 0;
	mov.u32 	%r82, %r10;
	@%p5 bra 	$L__BB4_8;
$L__BB4_9:
	setp.eq.s32 	%p6, %r6, 0;
	@%p6 bra 	$L__BB4_19;
	setp.lt.u32 	%p7, %r7, 7;
	@%p7 bra 	$L__BB4_12;
	add.s32 	%r60, %r82, %r14;
	mul.wide.u32 	%rd42, %r60, 8;
	add.s64 	%rd43, %rd1, %rd42;
	ld.global.f64 	%fd52, [%rd43];
	ld.shared.f64 	%fd53, [%r15];
	fma.rn.f64 	%fd54, %fd52, %fd53, %fd88;
	add.s32 	%r61, %r60, 1;
	mul.wide.u32 	%rd44, %r61, 8;
	add.s64 	%rd45, %rd1, %rd44;
	ld.global.f64 	%fd55, [%rd45];
	fma.rn.f64 	%fd56, %fd55, %fd53, %fd54;
	add.s32 	%r62, %r60, 2;
	mul.wide.u32 	%rd46, %r62, 8;
	add.s64 	%rd47, %rd1, %rd46;
	ld.global.f64 	%fd57, [%rd47];
	fma.rn.f64 	%fd58, %fd57, %fd53, %fd56;
	add.s32 	%r63, %r60, 3;
	mul.wide.u32 	%rd48, %r63, 8;
	add.s64 	%rd49, %rd1, %rd48;
	ld.global.f64 	%fd59, [%rd49];
	fma.rn.f64 	%fd60, %fd59, %fd53, %fd58;
	add.s32 	%r64, %r60, 4;
	mul.wide.u32 	%rd50, %r64, 8;
	add.s64 	%rd51, %rd1, %rd50;
	ld.global.f64 	%fd61, [%rd51];
	fma.rn.f64 	%fd62, %fd61, %fd53, %fd60;
	add.s32 	%r65, %r60, 5;
	mul.wide.u32 	%rd52, %r65, 8;
	add.s64 	%rd53, %rd1, %rd52;
	ld.global.f64 	%fd63, [%rd53];
	fma.rn.f64 	%fd64, %fd63, %fd53, %fd62;
	add.s32 	%r66, %r60, 6;
	mul.wide.u32 	%rd54, %r66, 8;
	add.s64 	%rd55, %rd1, %rd54;
	ld.global.f64 	%fd65, [%rd55];
	fma.rn.f64 	%fd66, %fd65, %fd53, %fd64;
	add.s32 	%r67, %r60, 7;
	mul.wide.u32 	%rd56, %r67, 8;
	add.s64 	%rd57, %rd1, %rd56;
	ld.global.f64 	%fd67, [%rd57];
	fma.rn.f64 	%fd88, %fd67, %fd53, %fd66;
	add.s32 	%r82, %r82, 8;
$L__BB4_12:
	setp.eq.s32 	%p8, %r8, 0;
	@%p8 bra 	$L__BB4_19;
	setp.lt.u32 	%p9, %r9, 3;
	@%p9 bra 	$L__BB4_15;
	add.s32 	%r68, %r82, %r14;
	mul.wide.u32 	%rd58, %r68, 8;
	add.s64 	%rd59, %rd1, %rd58;
	ld.global.f64 	%fd69, [%rd59];
	ld.shared.f64 	%fd70, [%r15];
	fma.rn.f64 	%fd71, %fd69, %fd70, %fd88;
	add.s32 	%r69, %r68, 1;
	mul.wide.u32 	%rd60, %r69, 8;
	add.s64 	%rd61, %rd1, %rd60;
	ld.global.f64 	%fd72, [%rd61];
	fma.rn.f64 	%fd73, %fd72, %fd70, %fd71;
	add.s32 	%r70, %r68, 2;
	mul.wide.u32 	%rd62, %r70, 8;
	add.s64 	%rd63, %rd1, %rd62;
	ld.global.f64 	%fd74, [%rd63];
	fma.rn.f64 	%fd75, %fd74, %fd70, %fd73;
	add.s32 	%r71, %r68, 3;
	mul.wide.u32 	%rd64, %r71, 8;
	add.s64 	%rd65, %rd1, %rd64;
	ld.global.f64 	%fd76, [%rd65];
	fma.rn.f64 	%fd88, %fd76, %fd70, %fd75;
	add.s32 	%r82, %r82, 4;
$L__BB4_15:
	setp.eq.s32 	%p10, %r11, 0;
	@%p10 bra 	$L__BB4_19;
	setp.eq.s32 	%p11, %r11, 1;
	add.s32 	%r27, %r82, %r14;
	mul.wide.u32 	%rd66, %r27, 8;
	add.s64 	%rd67, %rd1, %rd66;
	ld.global.f64 	%fd77, [%rd67];
	ld.shared.f64 	%fd13, [%r15];
	fma.rn.f64 	%fd88, %fd77, %fd13, %fd88;
	@%p11 bra 	$L__BB4_19;
	setp.eq.s32 	%p12, %r11, 2;
	add.s32 	%r72, %r27, 1;
	mul.wide.u32 	%rd68, %r72, 8;
	add.s64 	%rd69, %rd1, %rd68;
	ld.global.f64 	%fd78, [%rd69];
	fma.rn.f64 	%fd88, %fd78, %fd13, %fd88;
	@%p12 bra 	$L__BB4_19;
	add.s32 	%r73, %r27, 2;
	mul.wide.u32 	%rd70, %r73, 8;
	add.s64 	%rd71, %rd1, %rd70;
	ld.global.f64 	%fd79, [%rd71];
	fma.rn.f64 	%fd88, %fd79, %fd13, %fd88;
$L__BB4_19:
	st.shared.f64 	[%r16], %fd88;
	add.s32 	%r78, %r78, %r2;
	setp.lt.u32 	%p13, %r78, %r31;
	@%p13 bra 	$L__BB4_6;
	cvta.to.global.u64 	%rd2, %rd4;
$L__BB4_21:
	shl.b32 	%r74, %r84, 3;
	add.s32 	%r76, %r37, %r74;
	ld.shared.f64 	%fd80, [%r76];
	mul.wide.u32 	%rd72, %r84, 8;
	add.s64 	%rd73, %rd2, %rd72;
	st.global.f64 	[%rd73], %fd80;
	add.s32 	%r84, %r84, %r2;
	setp.lt.u32 	%p14, %r84, %r31;
	@%p14 bra 	$L__BB4_21;
$L__BB4_22:
	ret;

}
	// .globl	_Z14function_d_gpudPKdS0_Pdi
.visible .entry _Z14function_d_gpudPKdS0_Pdi(
	.param .f64 _Z14function_d_gpudPKdS0_Pdi_param_0,
	.param .u64 .ptr .align 1 _Z14function_d_gpudPKdS0_Pdi_param_1,
	.param .u64 .ptr .align 1 _Z14function_d_gpudPKdS0_Pdi_param_2,
	.param .u64 .ptr .align 1 _Z14function_d_gpudPKdS0_Pdi_param_3,
	.param .u32 _Z14function_d_gpudPKdS0_Pdi_param_4
)
{
	.reg .pred 	%p<4>;
	.reg .b32 	%r<12>;
	.reg .b64 	%rd<18>;
	.reg .b64 	%fd<9>;

	ld.param.f64 	%fd4, [_Z14function_d_gpudPKdS0_Pdi_param_0];
	ld.param.u64 	%rd9, [_Z14function_d_gpudPKdS0_Pdi_param_1];
	ld.param.u64 	%rd7, [_Z14function_d_gpudPKdS0_Pdi_param_2];
	ld.param.u64 	%rd8, [_Z14function_d_gpudPKdS0_Pdi_param_3];
	ld.param.u32 	%r6, [_Z14function_d_gpudPKdS0_Pdi_param_4];
	cvta.to.global.u64 	%rd1, %rd9;
	mov.u32 	%r7, %ctaid.x;
	mov.u32 	%r1, %ntid.x;
	mov.u32 	%r8, %tid.x;
	mad.lo.s32 	%r11, %r7, %r1, %r8;
	setp.ge.u32 	%p1, %r11, %r6;
	@%p1 bra 	$L__BB5_6;
	mov.u32 	%r9, %nctaid.x;
	mul.lo.s32 	%r3, %r9, %r1;
	cvta.to.global.u64 	%rd2, %rd7;
	cvta.to.global.u64 	%rd3, %rd8;
$L__BB5_2:
	and.b32  	%r10, %r11, 1;
	cvt.u64.u32 	%rd17, %r11;
	setp.eq.b32 	%p2, %r10, 1;
	@%p2 bra 	$L__BB5_4;
	mul.wide.u32 	%rd12, %r11, 8;
	add.s64 	%rd13, %rd1, %rd12;
	ld.global.f64 	%fd5, [%rd13];
	mul.f64 	%fd8, %fd4, %fd5;
	bra.uni 	$L__BB5_5;
$L__BB5_4:
	mul.wide.u32 	%rd10, %r11, 8;
	add.s64 	%rd11, %rd1, %rd10;
	ld.global.f64 	%fd8, [%rd11];
$L__BB5_5:
	shl.b64 	%rd14, %rd17, 3;
	add.s64 	%rd15, %rd2, %rd14;
	ld.global.f64 	%fd6, [%rd15];
	add.f64 	%fd7, %fd8, %fd6;
	add.s64 	%rd16, %rd3, %rd14;
	st.global.f64 	[%rd16], %fd7;
	add.s32 	%r11, %r11, %r3;
	setp.lt.u32 	%p3, %r11, %r6;
	@%p3 bra 	$L__BB5_2;
$L__BB5_6:
	ret;

}


// ===== COMPILED SASS (sm_100) =====

	.target	sm_100

	.elftype	@"ET_EXEC"


//--------------------- .note.nv.tkinfo           --------------------------
	.section	.note.nv.tkinfo,"",@"SHT_NOTE"
	.sectionflags	@"SHF_NOTE_NV_TKINFO"
	.tkinfo
        /*0018*/ 	.word	0x00000002
        /*0030*/ 	.string	""
        /*0030*/ 	.string	"ptxas"
        /*0030*/ 	.string	"Cuda compilation tools, release 13.0, V13.0.88"
        /*0030*/ 	.string	"Build cuda_13.0.r13.0/compiler.36424714_0"
        /*0030*/ 	.string	"-arch sm_100 -m 64 "



//--------------------- .note.nv.cuinfo           --------------------------
	.section	.note.nv.cuinfo,"",@"SHT_NOTE"
	.sectionflags	@"SHF_NOTE_NV_CUINFO"
        /*0018*/ 	.short	0x0002
        /*001a*/ 	.short	0x0064
        /*001c*/ 	.short	0x0082
	.zero		2


//--------------------- .nv.info                  --------------------------
	.section	.nv.info,"",@"SHT_CUDA_INFO"
	.align	4


	//----- nvinfo : EIATTR_REGCOUNT
	.align		4
        /*0000*/ 	.byte	0x04, 0x2f
        /*0002*/ 	.short	(.L_1 - .L_0)
	.align		4
.L_0:
        /*0004*/ 	.word	index@(_Z14function_a_gpuPdS_S_i)
        /*0008*/ 	.word	0x00000012


	//----- nvinfo : EIATTR_FRAME_SIZE
	.align		4
.L_1:
        /*000c*/ 	.byte	0x04, 0x11
        /*000e*/ 	.short	(.L_3 - .L_2)
	.align		4
.L_2:
        /*0010*/ 	.word	index@(_Z14function_a_gpuPdS_S_i)
        /*0014*/ 	.word	0x00000000


	//----- nvinfo : EIATTR_REGCOUNT
	.align		4
.L_3:
        /*0018*/ 	.byte	0x04, 0x2f
        /*001a*/ 	.short	(.L_5 - .L_4)
	.align		4
.L_4:
        /*001c*/ 	.word	index@(_Z17sum_func_a_resultPKdPdi)
        /*0020*/ 	.word	0x00000012


	//----- nvinfo : EIATTR_FRAME_SIZE
	.align		4
.L_5:
        /*0024*/ 	.byte	0x04, 0x11
        /*0026*/ 	.short	(.L_7 - .L_6)
	.align		4
.L_6:
        /*0028*/ 	.word	index@(_Z17sum_func_a_resultPKdPdi)
        /*002c*/ 	.word	0x00000000


	//----- nvinfo : EIATTR_REGCOUNT
	.align		4
.L_7:
        /*0030*/ 	.byte	0x04, 0x2f
        /*0032*/ 	.short	(.L_9 - .L_8)
	.align		4
.L_8:
        /*0034*/ 	.word	index@(_Z14function_b_gpuPdS_S_i)
        /*0038*/ 	.word	0x00000014


	//----- nvinfo : EIATTR_FRAME_SIZE
	.align		4
.L_9:
        /*003c*/ 	.byte	0x04, 0x11
        /*003e*/ 	.short	(.L_11 - .L_10)
	.align		4
.L_10:
        /*0040*/ 	.word	index@(_Z14function_b_gpuPdS_S_i)
        /*0044*/ 	.word	0x00000000


	//----- nvinfo : EIATTR_REGCOUNT
	.align		4
.L_11:
        /*0048*/ 	.byte	0x04, 0x2f
        /*004a*/ 	.short	(.L_13 - .L_12)
	.align		4
.L_12:
        /*004c*/ 	.word	index@(_Z14function_c_gpuPdS_S_i)
        /*0050*/ 	.word	0x00000020


	//----- nvinfo : EIATTR_FRAME_SIZE
	.align		4
.L_13:
        /*0054*/ 	.byte	0x04, 0x11
        /*0056*/ 	.short	(.L_15 - .L_14)
	.align		4
.L_14:
        /*0058*/ 	.word	index@(_Z14function_c_gpuPdS_S_i)
        /*005c*/ 	.word	0x00000000


	//----- nvinfo : EIATTR_REGCOUNT
	.align		4
.L_15:
        /*0060*/ 	.byte	0x04, 0x2f
        /*0062*/ 	.short	(.L_17 - .L_16)
	.align		4
.L_16:
        /*0064*/ 	.word	index@(_Z23function_c_gpu_shareMemPdS_S_i)
        /*0068*/ 	.word	0x00000020


	//----- nvinfo : EIATTR_FRAME_SIZE
	.align		4
.L_17:
        /*006c*/ 	.byte	0x04, 0x11
        /*006e*/ 	.short	(.L_19 - .L_18)
	.align		4
.L_18:
        /*0070*/ 	.word	index@(_Z23function_c_gpu_shareMemPdS_S_i)
        /*0074*/ 	.word	0x00000000


	//----- nvinfo : EIATTR_REGCOUNT
	.align		4
.L_19:
        /*0078*/ 	.byte	0x04, 0x2f
        /*007a*/ 	.short	(.L_21 - .L_20)
	.align		4
.L_20:
        /*007c*/ 	.word	index@(_Z14function_d_gpudPKdS0_Pdi)
        /*0080*/ 	.word	0x0000000f


	//----- nvinfo : EIATTR_FRAME_SIZE
	.align		4
.L_21:
        /*0084*/ 	.byte	0x04, 0x11
        /*0086*/ 	.short	(.L_23 - .L_22)
	.align		4
.L_22:
        /*0088*/ 	.word	index@(_Z14function_d_gpudPKdS0_Pdi)
        /*008c*/ 	.word	0x00000000


	//----- nvinfo : EIATTR_MIN_STACK_SIZE
	.align		4
.L_23:
        /*0090*/ 	.byte	0x04, 0x12
        /*0092*/ 	.short	(.L_25 - .L_24)
	.align		4
.L_24:
        /*0094*/ 	.word	index@(_Z14function_d_gpudPKdS0_Pdi)
        /*0098*/ 	.word	0x00000000


	//----- nvinfo : EIATTR_MIN_STACK_SIZE
	.align		4
.L_25:
        /*009c*/ 	.byte	0x04, 0x12
        /*009e*/ 	.short	(.L_27 - .L_26)
	.align		4
.L_26:
        /*00a0*/ 	.word	index@(_Z23function_c_gpu_shareMemPdS_S_i)
        /*00a4*/ 	.word	0x00000000


	//----- nvinfo : EIATTR_MIN_STACK_SIZE
	.align		4
.L_27:
        /*00a8*/ 	.byte	0x04, 0x12
        /*00aa*/ 	.short	(.L_29 - .L_28)
	.align		4
.L_28:
        /*00ac*/ 	.word	index@(_Z14function_c_gpuPdS_S_i)
        /*00b0*/ 	.word	0x00000000


	//----- nvinfo : EIATTR_MIN_STACK_SIZE
	.align		4
.L_29:
        /*00b4*/ 	.byte	0x04, 0x12
        /*00b6*/ 	.short	(.L_31 - .L_30)
	.align		4
.L_30:
        /*00b8*/ 	.word	index@(_Z14function_b_gpuPdS_S_i)
        /*00bc*/ 	.word	0x00000000


	//----- nvinfo : EIATTR_MIN_STACK_SIZE
	.align		4
.L_31:
        /*00c0*/ 	.byte	0x04, 0x12
        /*00c2*/ 	.short	(.L_33 - .L_32)
	.align		4
.L_32:
        /*00c4*/ 	.word	index@(_Z17sum_func_a_resultPKdPdi)
        /*00c8*/ 	.word	0x00000000


	//----- nvinfo : EIATTR_MIN_STACK_SIZE
	.align		4
.L_33:
        /*00cc*/ 	.byte	0x04, 0x12
        /*00ce*/ 	.short	(.L_35 - .L_34)
	.align		4
.L_34:
        /*00d0*/ 	.word	index@(_Z14function_a_gpuPdS_S_i)
        /*00d4*/ 	.word	0x00000000
.L_35:


//--------------------- .nv.compat                --------------------------
	.section	.nv.compat,"",@"SHT_CUDA_COMPAT_INFO"
	.align	4
        /*0000*/ 	.byte	0x02, 0x09, 0x00, 0x00, 0x02, 0x02, 0x01, 0x00, 0x02, 0x05, 0x05, 0x00, 0x03, 0x07, 0x01, 0x01
        /*0010*/ 	.byte	0x02, 0x03, 0x00, 0x00, 0x02, 0x06, 0x01, 0x00, 0x04, 0x0b, 0x08, 0x00, 0x01, 0x00, 0x00, 0x00
        /*0020*/ 	.byte	0x00, 0x00, 0x00, 0x00


//--------------------- .nv.info._Z14function_d_gpudPKdS0_Pdi --------------------------
	.section	.nv.info._Z14function_d_gpudPKdS0_Pdi,"",@"SHT_CUDA_INFO"
	.sectionflags	@""
	.align	4


	//----- nvinfo : EIATTR_CUDA_API_VERSION
	.align		4
        /*0000*/ 	.byte	0x04, 0x37
        /*0002*/ 	.short	(.L_37 - .L_36)
.L_36:
        /*0004*/ 	.word	0x00000082


	//----- nvinfo : EIATTR_KPARAM_INFO
	.align		4
.L_37:
        /*0008*/ 	.byte	0x04, 0x17
        /*000a*/ 	.short	(.L_39 - .L_38)
.L_38:
        /*000c*/ 	.word	0x00000000
        /*0010*/ 	.short	0x0004
        /*0012*/ 	.short	0x0020
        /*0014*/ 	.byte	0x00, 0xf0, 0x11, 0x00


	//----- nvinfo : EIATTR_KPARAM_INFO
	.align		4
.L_39:
        /*0018*/ 	.byte	0x04, 0x17
        /*001a*/ 	.short	(.L_41 - .L_40)
.L_40:
        /*001c*/ 	.word	0x00000000
        /*0020*/ 	.short	0x0003
        /*0022*/ 	.short	0x0018
        /*0024*/ 	.byte	0x00, 0xf5, 0x21, 0x00


	//----- nvinfo : EIATTR_KPARAM_INFO
	.align		4
.L_41:
        /*0028*/ 	.byte	0x04, 0x17
        /*002a*/ 	.short	(.L_43 - .L_42)
.L_42:
        /*002c*/ 	.word	0x00000000
        /*0030*/ 	.short	0x0002
        /*0032*/ 	.short	0x0010
        /*0034*/ 	.byte	0x00, 0xf5, 0x21, 0x00


	//----- nvinfo : EIATTR_KPARAM_INFO
	.align		4
.L_43:
        /*0038*/ 	.byte	0x04, 0x17
        /*003a*/ 	.short	(.L_45 - .L_44)
.L_44:
        /*003c*/ 	.word	0x00000000
        /*0040*/ 	.short	0x0001
        /*0042*/ 	.short	0x0008
        /*0044*/ 	.byte	0x00, 0xf5, 0x21, 0x00


	//----- nvinfo : EIATTR_KPARAM_INFO
	.align		4
.L_45:
        /*0048*/ 	.byte	0x04, 0x17
        /*004a*/ 	.short	(.L_47 - .L_46)
.L_46:
        /*004c*/ 	.word	0x00000000
        /*0050*/ 	.short	0x0000
        /*0052*/ 	.short	0x0000
        /*0054*/ 	.byte	0x00, 0xf0, 0x21, 0x00


	//----- nvinfo : EIATTR_SPARSE_MMA_MASK
	.align		4
.L_47:
        /*0058*/ 	.byte	0x03, 0x50
        /*005a*/ 	.short	0x0000


	//----- nvinfo : EIATTR_MAXREG_COUNT
	.align		4
        /*005c*/ 	.byte	0x03, 0x1b
        /*005e*/ 	.short	0x00ff


	//----- nvinfo : EIATTR_MERCURY_ISA_VERSION
	.align		4
        /*0060*/ 	.byte	0x03, 0x5f
        /*0062*/ 	.short	0x0101


	//----- nvinfo : EIATTR_VRC_CTA_INIT_COUNT
	.align		4
        /*0064*/ 	.byte	0x02, 0x4a
	.zero		1
	.zero		1


	//----- nvinfo : EIATTR_EXIT_INSTR_OFFSETS
	.align		4
        /*0068*/ 	.byte	0x04, 0x1c
        /*006a*/ 	.short	(.L_49 - .L_48)


	//   ....[0]....
.L_48:
        /*006c*/ 	.word	0x00000070


	//   ....[1]....
        /*0070*/ 	.word	0x00000230


	//----- nvinfo : EIATTR_CRS_STACK_SIZE
	.align		4
.L_49:
        /*0074*/ 	.byte	0x04, 0x1e
        /*0076*/ 	.short	(.L_51 - .L_50)
.L_50:
        /*0078*/ 	.word	0x00000000


	//----- nvinfo : EIATTR_CBANK_PARAM_SIZE
	.align		4
.L_51:
        /*007c*/ 	.byte	0x03, 0x19
        /*007e*/ 	.short	0x0024


	//----- nvinfo : EIATTR_PARAM_CBANK
	.align		4
        /*0080*/ 	.byte	0x04, 0x0a
        /*0082*/ 	.short	(.L_53 - .L_52)
	.align		4
.L_52:
        /*0084*/ 	.word	index@(.nv.constant0._Z14function_d_gpudPKdS0_Pdi)
        /*0088*/ 	.short	0x0380
        /*008a*/ 	.short	0x0024


	//----- nvinfo : EIATTR_SW_WAR
	.align		4
.L_53:
        /*008c*/ 	.byte	0x04, 0x36
        /*008e*/ 	.short	(.L_55 - .L_54)
.L_54:
        /*0090*/ 	.word	0x00000008
.L_55:


//--------------------- .nv.info._Z23function_c_gpu_shareMemPdS_S_i --------------------------
	.section	.nv.info._Z23function_c_gpu_shareMemPdS_S_i,"",@"SHT_CUDA_INFO"
	.sectionflags	@""
	.align	4


	//----- nvinfo : EIATTR_CUDA_API_VERSION
	.align		4
        /*0000*/ 	.byte	0x04, 0x37
        /*0002*/ 	.short	(.L_57 - .L_56)
.L_56:
        /*0004*/ 	.word	0x00000082


	//----- nvinfo : EIATTR_KPARAM_INFO
	.align		4
.L_57:
        /*0008*/ 	.byte	0x04, 0x17
        /*000a*/ 	.short	(.L_59 - .L_58)
.L_58:
        /*000c*/ 	.word	0x00000000
        /*0010*/ 	.short	0x0003
        /*0012*/ 	.short	0x0018
        /*0014*/ 	.byte	0x00, 0xf0, 0x11, 0x00


	//----- nvinfo : EIATTR_KPARAM_INFO
	.align		4
.L_59:
        /*0018*/ 	.byte	0x04, 0x17
        /*001a*/ 	.short	(.L_61 - .L_60)
.L_60:
        /*001c*/ 	.word	0x00000000
        /*0020*/ 	.short	0x0002
        /*0022*/ 	.short	0x0010
        /*0024*/ 	.byte	0x00, 0xf5, 0x21, 0x00


	//----- nvinfo : EIATTR_KPARAM_INFO
	.align		4
.L_61:
        /*0028*/ 	.byte	0x04, 0x17
        /*002a*/ 	.short	(.L_63 - .L_62)
.L_62:
        /*002c*/ 	.word	0x00000000
        /*0030*/ 	.short	0x0001
        /*0032*/ 	.short	0x0008
        /*0034*/ 	.byte	0x00, 0xf5, 0x21, 0x00


	//----- nvinfo : EIATTR_KPARAM_INFO
	.align		4
.L_63:
        /*0038*/ 	.byte	0x04, 0x17
        /*003a*/ 	.short	(.L_65 - .L_64)
.L_64:
        /*003c*/ 	.word	0x00000000
        /*0040*/ 	.short	0x0000
        /*0042*/ 	.short	0x0000
        /*0044*/ 	.byte	0x00, 0xf5, 0x21, 0x00


	//----- nvinfo : EIATTR_SPARSE_MMA_MASK
	.align		4
.L_65:
        /*0048*/ 	.byte	0x03, 0x50
        /*004a*/ 	.short	0x0000


	//----- nvinfo : EIATTR_MAXREG_COUNT
	.align		4
        /*004c*/ 	.byte	0x03, 0x1b
        /*004e*/ 	.short	0x00ff


	//----- nvinfo : EIATTR_NUM_BARRIERS
	.align		4
        /*0050*/ 	.byte	0x02, 0x4c
        /*0052*/ 	.byte	0x01
	.zero		1


	//----- nvinfo : EIATTR_MERCURY_ISA_VERSION
	.align		4
        /*0054*/ 	.byte	0x03, 0x5f
        /*0056*/ 	.short	0x0101


	//----- nvinfo : EIATTR_VRC_CTA_INIT_COUNT
	.align		4
        /*0058*/ 	.byte	0x02, 0x4a
	.zero		1
	.zero		1


	//----- nvinfo : EIATTR_EXIT_INSTR_OFFSETS
	.align		4
        /*005c*/ 	.byte	0x04, 0x1c
        /*005e*/ 	.short	(.L_67 - .L_66)


	//   ....[0]....
.L_66:
        /*0060*/ 	.word	0x00000210


	//   ....[1]....
        /*0064*/ 	.word	0x00000d90


	//----- nvinfo : EIATTR_CRS_STACK_SIZE
	.align		4
.L_67:
        /*0068*/ 	.byte	0x04, 0x1e
        /*006a*/ 	.short	(.L_69 - .L_68)
.L_68:
        /*006c*/ 	.word	0x00000000


	//----- nvinfo : EIATTR_CBANK_PARAM_SIZE
	.align		4
.L_69:
        /*0070*/ 	.byte	0x03, 0x19
        /*0072*/ 	.short	0x001c


	//----- nvinfo : EIATTR_PARAM_CBANK
	.align		4
        /*0074*/ 	.byte	0x04, 0x0a
        /*0076*/ 	.short	(.L_71 - .L_70)
	.align		4
.L_70:
        /*0078*/ 	.word	index@(.nv.constant0._Z23function_c_gpu_shareMemPdS_S_i)
        /*007c*/ 	.short	0x0380
        /*007e*/ 	.short	0x001c


	//----- nvinfo : EIATTR_SW_WAR
	.align		4
.L_71:
        /*0080*/ 	.byte	0x04, 0x36
        /*0082*/ 	.short	(.L_73 - .L_72)
.L_72:
        /*0084*/ 	.word	0x00000008
.L_73:


//--------------------- .nv.info._Z14function_c_gpuPdS_S_i --------------------------
	.section	.nv.info._Z14function_c_gpuPdS_S_i,"",@"SHT_CUDA_INFO"
	.sectionflags	@""
	.align	4


	//----- nvinfo : EIATTR_CUDA_API_VERSION
	.align		4
        /*0000*/ 	.byte	0x04, 0x37
        /*0002*/ 	.short	(.L_75 - .L_74)
.L_74:
        /*0004*/ 	.word	0x00000082


	//----- nvinfo : EIATTR_KPARAM_INFO
	.align		4
.L_75:
        /*0008*/ 	.byte	0x04, 0x17
        /*000a*/ 	.short	(.L_77 - .L_76)
.L_76:
        /*000c*/ 	.word	0x00000000
        /*0010*/ 	.short	0x0003
        /*0012*/ 	.short	0x0018
        /*0014*/ 	.byte	0x00, 0xf0, 0x11, 0x00


	//----- nvinfo : EIATTR_KPARAM_INFO
	.align		4
.L_77:
        /*0018*/ 	.byte	0x04, 0x17
        /*001a*/ 	.short	(.L_79 - .L_78)
.L_78:
        /*001c*/ 	.word	0x00000000
        /*0020*/ 	.short	0x0002
        /*0022*/ 	.short	0x0010
        /*0024*/ 	.byte	0x00, 0xf5, 0x21, 0x00


	//----- nvinfo : EIATTR_KPARAM_INFO
	.align		4
.L_79:
        /*0028*/ 	.byte	0x04, 0x17
        /*002a*/ 	.short	(.L_81 - .L_80)
.L_80:
        /*002c*/ 	.word	0x00000000
        /*0030*/ 	.short	0x0001
        /*0032*/ 	.short	0x0008
        /*0034*/ 	.byte	0x00, 0xf5, 0x21, 0x00


	//----- nvinfo : EIATTR_KPARAM_INFO
	.align		4
.L_81:
        /*0038*/ 	.byte	0x04, 0x17
        /*003a*/ 	.short	(.L_83 - .L_82)
.L_82:
        /*003c*/ 	.word	0x00000000
        /*0040*/ 	.short	0x0000
        /*0042*/ 	.short	0x0000
        /*0044*/ 	.byte	0x00, 0xf5, 0x21, 0x00


	//----- nvinfo : EIATTR_SPARSE_MMA_MASK
	.align		4
.L_83:
        /*0048*/ 	.byte	0x03, 0x50
        /*004a*/ 	.short	0x0000


	//----- nvinfo : EIATTR_MAXREG_COUNT
	.align		4
        /*004c*/ 	.byte	0x03, 0x1b
        /*004e*/ 	.short	0x00ff


	//----- nvinfo : EIATTR_MERCURY_ISA_VERSION
	.align		4
        /*0050*/ 	.byte	0x03, 0x5f
        /*0052*/ 	.short	0x0101


	//----- nvinfo : EIATTR_VRC_CTA_INIT_COUNT
	.align		4
        /*0054*/ 	.byte	0x02, 0x4a
	.zero		1
	.zero		1


	//----- nvinfo : EIATTR_EXIT_INSTR_OFFSETS
	.align		4
        /*0058*/ 	.byte	0x04, 0x1c
        /*005a*/ 	.short	(.L_85 - .L_84)


	//   ....[0]....
.L_84:
        /*005c*/ 	.word	0x00000090


	//   ....[1]....
        /*0060*/ 	.word	0x00000ff0


	//----- nvinfo : EIATTR_CRS_STACK_SIZE
	.align		4
.L_85:
        /*0064*/ 	.byte	0x04, 0x1e
        /*0066*/ 	.short	(.L_87 - .L_86)
.L_86:
        /*0068*/ 	.word	0x00000000


	//----- nvinfo : EIATTR_CBANK_PARAM_SIZE
	.align		4
.L_87:
        /*006c*/ 	.byte	0x03, 0x19
        /*006e*/ 	.short	0x001c


	//----- nvinfo : EIATTR_PARAM_CBANK
	.align		4
        /*0070*/ 	.byte	0x04, 0x0a
        /*0072*/ 	.short	(.L_89 - .L_88)
	.align		4
.L_88:
        /*0074*/ 	.word	index@(.nv.constant0._Z14function_c_gpuPdS_S_i)
        /*0078*/ 	.short	0x0380
        /*007a*/ 	.short	0x001c


	//----- nvinfo : EIATTR_SW_WAR
	.align		4
.L_89:
        /*007c*/ 	.byte	0x04, 0x36
        /*007e*/ 	.short	(.L_91 - .L_90)
.L_90:
        /*0080*/ 	.word	0x00000008
.L_91:


//--------------------- .nv.info._Z14function_b_gpuPdS_S_i --------------------------
	.section	.nv.info._Z14function_b_gpuPdS_S_i,"",@"SHT_CUDA_INFO"
	.sectionflags	@""
	.align	4


	//----- nvinfo : EIATTR_CUDA_API_VERSION
	.align		4
        /*0000*/ 	.byte	0x04, 0x37
        /*0002*/ 	.short	(.L_93 - .L_92)
.L_92:
        /*0004*/ 	.word	0x00000082


	//----- nvinfo : EIATTR_KPARAM_INFO
	.align		4
.L_93:
        /*0008*/ 	.byte	0x04, 0x17
        /*000a*/ 	.short	(.L_95 - .L_94)
.L_94:
        /*000c*/ 	.word	0x00000000
        /*0010*/ 	.short	0x0003
        /*0012*/ 	.short	0x0018
        /*0014*/ 	.byte	0x00, 0xf0, 0x11, 0x00


	//----- nvinfo : EIATTR_KPARAM_INFO
	.align		4
.L_95:
        /*0018*/ 	.byte	0x04, 0x17
        /*001a*/ 	.short	(.L_97 - .L_96)
.L_96:
        /*001c*/ 	.word	0x00000000
        /*0020*/ 	.short	0x0002
        /*0022*/ 	.short	0x0010
        /*0024*/ 	.byte	0x00, 0xf5, 0x21, 0x00


	//----- nvinfo : EIATTR_KPARAM_INFO
	.align		4
.L_97:
        /*0028*/ 	.byte	0x04, 0x17
        /*002a*/ 	.short	(.L_99 - .L_98)
.L_98:
        /*002c*/ 	.word	0x00000000
        /*0030*/ 	.short	0x0001
        /*0032*/ 	.short	0x0008
        /*0034*/ 	.byte	0x00, 0xf5, 0x21, 0x00


	//----- nvinfo : EIATTR_KPARAM_INFO
	.align		4
.L_99:
        /*0038*/ 	.byte	0x04, 0x17
        /*003a*/ 	.short	(.L_101 - .L_100)
.L_100:
        /*003c*/ 	.word	0x00000000
        /*0040*/ 	.short	0x0000
        /*0042*/ 	.short	0x0000
        /*0044*/ 	.byte	0x00, 0xf5, 0x21, 0x00


	//----- nvinfo : EIATTR_SPARSE_MMA_MASK
	.align		4
.L_101:
        /*0048*/ 	.byte	0x03, 0x50
        /*004a*/ 	.short	0x0000


	//----- nvinfo : EIATTR_MAXREG_COUNT
	.align		4
        /*004c*/ 	.byte	0x03, 0x1b
        /*004e*/ 	.short	0x00ff


	//----- nvinfo : EIATTR_MERCURY_ISA_VERSION
	.align		4
        /*0050*/ 	.byte	0x03, 0x5f
        /*0052*/ 	.short	0x0101


	//----- nvinfo : EIATTR_VRC_CTA_INIT_COUNT
	.align		4
        /*0054*/ 	.byte	0x02, 0x4a
	.zero		1
	.zero		1


	//----- nvinfo : EIATTR_EXIT_INSTR_OFFSETS
	.align		4
        /*0058*/ 	.byte	0x04, 0x1c
        /*005a*/ 	.short	(.L_103 - .L_102)


	//   ....[0]....
.L_102:
        /*005c*/ 	.word	0x00000070


	//   ....[1]....
        /*0060*/ 	.word	0x00000180


	//----- nvinfo : EIATTR_CRS_STACK_SIZE
	.align		4
.L_103:
        /*0064*/ 	.byte	0x04, 0x1e
        /*0066*/ 	.short	(.L_105 - .L_104)
.L_104:
        /*0068*/ 	.word	0x00000000


	//----- nvinfo : EIATTR_CBANK_PARAM_SIZE
	.align		4
.L_105:
        /*006c*/ 	.byte	0x03, 0x19
        /*006e*/ 	.short	0x001c


	//----- nvinfo : EIATTR_PARAM_CBANK
	.align		4
        /*0070*/ 	.byte	0x04, 0x0a
        /*0072*/ 	.short	(.L_107 - .L_106)
	.align		4
.L_106:
        /*0074*/ 	.word	index@(.nv.constant0._Z14function_b_gpuPdS_S_i)
        /*0078*/ 	.short	0x0380
        /*007a*/ 	.short	0x001c


	//----- nvinfo : EIATTR_SW_WAR
	.align		4
.L_107:
        /*007c*/ 	.byte	0x04, 0x36
        /*007e*/ 	.short	(.L_109 - .L_108)
.L_108:
        /*0080*/ 	.word	0x00000008
.L_109:


//--------------------- .nv.info._Z17sum_func_a_resultPKdPdi --------------------------
	.section	.nv.info._Z17sum_func_a_resultPKdPdi,"",@"SHT_CUDA_INFO"
	.sectionflags	@""
	.align	4


	//----- nvinfo : EIATTR_CUDA_API_VERSION
	.align		4
        /*0000*/ 	.byte	0x04, 0x37
        /*0002*/ 	.short	(.L_111 - .L_110)
.L_110:
        /*0004*/ 	.word	0x00000082


	//----- nvinfo : EIATTR_KPARAM_INFO
	.align		4
.L_111:
        /*0008*/ 	.byte	0x04, 0x17
        /*000a*/ 	.short	(.L_113 - .L_112)
.L_112:
        /*000c*/ 	.word	0x00000000
        /*0010*/ 	.short	0x0002
        /*0012*/ 	.short	0x0010
        /*0014*/ 	.byte	0x00, 0xf0, 0x11, 0x00


	//----- nvinfo : EIATTR_KPARAM_INFO
	.align		4
.L_113:
        /*0018*/ 	.byte	0x04, 0x17
        /*001a*/ 	.short	(.L_115 - .L_114)
.L_114:
        /*001c*/ 	.word	0x00000000
        /*0020*/ 	.short	0x0001
        /*0022*/ 	.short	0x0008
        /*0024*/ 	.byte	0x00, 0xf5, 0x21, 0x00


	//----- nvinfo : EIATTR_KPARAM_INFO
	.align		4
.L_115:
        /*0028*/ 	.byte	0x04, 0x17
        /*002a*/ 	.short	(.L_117 - .L_116)
.L_116:
        /*002c*/ 	.word	0x00000000
        /*0030*/ 	.short	0x0000
        /*0032*/ 	.short	0x0000
        /*0034*/ 	.byte	0x00, 0xf5, 0x21, 0x00


	//----- nvinfo : EIATTR_SPARSE_MMA_MASK
	.align		4
.L_117:
        /*0038*/ 	.byte	0x03, 0x50
        /*003a*/ 	.short	0x0000


	//----- nvinfo : EIATTR_MAXREG_COUNT
	.align		4
        /*003c*/ 	.byte	0x03, 0x1b
        /*003e*/ 	.short	0x00ff


	//----- nvinfo : EIATTR_MERCURY_ISA_VERSION
	.align		4
        /*0040*/ 	.byte	0x03, 0x5f
        /*0042*/ 	.short	0x0101


	//----- nvinfo : EIATTR_VRC_CTA_INIT_COUNT
	.align		4
        /*0044*/ 	.byte	0x02, 0x4a
	.zero		1
	.zero		1


	//----- nvinfo : EIATTR_EXIT_INSTR_OFFSETS
	.align		4
        /*0048*/ 	.byte	0x04, 0x1c
        /*004a*/ 	.short	(.L_119 - .L_118)


	//   ....[0]....
.L_118:
        /*004c*/ 	.word	0x00000030


	//   ....[1]....
        /*0050*/ 	.word	0x000004b0


	//   ....[2]....
        /*0054*/ 	.word	0x000006b0


	//   ....[3]....
        /*0058*/ 	.word	0x000007f0


	//   ....[4]....
        /*005c*/ 	.word	0x000008f0


	//----- nvinfo : EIATTR_CBANK_PARAM_SIZE
	.align		4
.L_119:
        /*0060*/ 	.byte	0x03, 0x19
        /*0062*/ 	.short	0x0014


	//----- nvinfo : EIATTR_PARAM_CBANK
	.align		4
        /*0064*/ 	.byte	0x04, 0x0a
        /*0066*/ 	.short	(.L_121 - .L_120)
	.align		4
.L_120:
        /*0068*/ 	.word	index@(.nv.constant0._Z17sum_func_a_resultPKdPdi)
        /*006c*/ 	.short	0x0380
        /*006e*/ 	.short	0x0014


	//----- nvinfo : EIATTR_SW_WAR
	.align		4
.L_121:
        /*0070*/ 	.byte	0x04, 0x36
        /*0072*/ 	.short	(.L_123 - .L_122)
.L_122:
        /*0074*/ 	.word	0x00000008
.L_123:


//--------------------- .nv.info._Z14function_a_gpuPdS_S_i --------------------------
	.section	.nv.info._Z14function_a_gpuPdS_S_i,"",@"SHT_CUDA_INFO"
	.sectionflags	@""
	.align	4


	//----- nvinfo : EIATTR_CUDA_API_VERSION
	.align		4
        /*0000*/ 	.byte	0x04, 0x37
        /*0002*/ 	.short	(.L_125 - .L_124)
.L_124:
        /*0004*/ 	.word	0x00000082


	//----- nvinfo : EIATTR_KPARAM_INFO
	.align		4
.L_125:
        /*0008*/ 	.byte	0x04, 0x17
        /*000a*/ 	.short	(.L_127 - .L_126)
.L_126:
        /*000c*/ 	.word	0x00000000
        /*0010*/ 	.short	0x0003
        /*0012*/ 	.short	0x0018
        /*0014*/ 	.byte	0x00, 0xf0, 0x11, 0x00


	//----- nvinfo : EIATTR_KPARAM_INFO
	.align		4
.L_127:
        /*0018*/ 	.byte	0x04, 0x17
        /*001a*/ 	.short	(.L_129 - .L_128)
.L_128:
        /*001c*/ 	.word	0x00000000
        /*0020*/ 	.short	0x0002
        /*0022*/ 	.short	0x0010
        /*0024*/ 	.byte	0x00, 0xf5, 0x21, 0x00


	//----- nvinfo : EIATTR_KPARAM_INFO
	.align		4
.L_129:
        /*0028*/ 	.byte	0x04, 0x17
        /*002a*/ 	.short	(.L_131 - .L_130)
.L_130:
        /*002c*/ 	.word	0x00000000
        /*0030*/ 	.short	0x0001
        /*0032*/ 	.short	0x0008
        /*0034*/ 	.byte	0x00, 0xf5, 0x21, 0x00


	//----- nvinfo : EIATTR_KPARAM_INFO
	.align		4
.L_131:
        /*0038*/ 	.byte	0x04, 0x17
        /*003a*/ 	.short	(.L_133 - .L_132)
.L_132:
        /*003c*/ 	.word	0x00000000
        /*0040*/ 	.short	0x0000
        /*0042*/ 	.short	0x0000
        /*0044*/ 	.byte	0x00, 0xf5, 0x21, 0x00


	//----- nvinfo : EIATTR_SPARSE_MMA_MASK
	.align		4
.L_133:
        /*0048*/ 	.byte	0x03, 0x50
        /*004a*/ 	.short	0x0000


	//----- nvinfo : EIATTR_MAXREG_COUNT
	.align		4
        /*004c*/ 	.byte	0x03, 0x1b
        /*004e*/ 	.short	0x00ff


	//----- nvinfo : EIATTR_MERCURY_ISA_VERSION
	.align		4
        /*0050*/ 	.byte	0x03, 0x5f
        /*0052*/ 	.short	0x0101


	//----- nvinfo : EIATTR_VRC_CTA_INIT_COUNT
	.align		4
        /*0054*/ 	.byte	0x02, 0x4a
	.zero		1
	.zero		1


	//----- nvinfo : EIATTR_EXIT_INSTR_OFFSETS
	.align		4
        /*0058*/ 	.byte	0x04, 0x1c
        /*005a*/ 	.short	(.L_135 - .L_134)


	//   ....[0]....
.L_134:
        /*005c*/ 	.word	0x000000b0


	//   ....[1]....
        /*0060*/ 	.word	0x000001b0


	//----- nvinfo : EIATTR_CRS_STACK_SIZE
	.align		4
.L_135:
        /*0064*/ 	.byte	0x04, 0x1e
        /*0066*/ 	.short	(.L_137 - .L_136)
.L_136:
        /*0068*/ 	.word	0x00000000


	//----- nvinfo : EIATTR_CBANK_PARAM_SIZE
	.align		4
.L_137:
        /*006c*/ 	.byte	0x03, 0x19
        /*006e*/ 	.short	0x001c


	//----- nvinfo : EIATTR_PARAM_CBANK
	.align		4
        /*0070*/ 	.byte	0x04, 0x0a
        /*0072*/ 	.short	(.L_139 - .L_138)
	.align		4
.L_138:
        /*0074*/ 	.word	index@(.nv.constant0._Z14function_a_gpuPdS_S_i)
        /*0078*/ 	.short	0x0380
        /*007a*/ 	.short	0x001c


	//----- nvinfo : EIATTR_SW_WAR
	.align		4
.L_139:
        /*007c*/ 	.byte	0x04, 0x36
        /*007e*/ 	.short	(.L_141 - .L_140)
.L_140:
        /*0080*/ 	.word	0x00000008
.L_141:


//--------------------- .nv.callgraph             --------------------------
	.section	.nv.callgraph,"",@"SHT_CUDA_CALLGRAPH"
	.align	4
	.sectionentsize	8
	.align		4
        /*0000*/ 	.word	0x00000000
	.align		4
        /*0004*/ 	.word	0xffffffff
	.align		4
        /*0008*/ 	.word	0x00000000
	.align		4
        /*000c*/ 	.word	0xfffffffe
	.align		4
        /*0010*/ 	.word	0x00000000
	.align		4
        /*0014*/ 	.word	0xfffffffd
	.align		4
        /*0018*/ 	.word	0x00000000
	.align		4
        /*001c*/ 	.word	0xfffffffc


//--------------------- .text._Z14function_d_gpudPKdS0_Pdi --------------------------
	.section	.text._Z14function_d_gpudPKdS0_Pdi,"ax",@progbits
	.align	128
        .global         _Z14function_d_gpudPKdS0_Pdi
        .type           _Z14function_d_gpudPKdS0_Pdi,@function
        .size           _Z14function_d_gpudPKdS0_Pdi,(.L_x_34 - _Z14function_d_gpudPKdS0_Pdi)
        .other          _Z14function_d_gpudPKdS0_Pdi,@"STO_CUDA_ENTRY STV_DEFAULT"
_Z14function_d_gpudPKdS0_Pdi:
.text._Z14function_d_gpudPKdS0_Pdi:
[----:B------:R-:W-:Y:S01]  /*0000*/  LDC R1, c[0x0][0x37c] ;  /* 0x0000df00ff017b82 */ /* 0x000fe20000000800 */
[----:B------:R-:W0:Y:S07]  /*0010*/  S2R R0, SR_TID.X ;  /* 0x0000000000007919 */ /* 0x000e2e0000002100 */
[----:B------:R-:W0:Y:S01]  /*0020*/  S2UR UR4, SR_CTAID.X ;  /* 0x00000000000479c3 */ /* 0x000e220000002500 */
[----:B------:R-:W1:Y:S07]  /*0030*/  LDCU UR5, c[0x0][0x3a0] ;  /* 0x00007400ff0577ac */ /* 0x000e6e0008000800 */
[----:B------:R-:W0:Y:S02]  /*0040*/  LDC R11, c[0x0][0x360] ;  /* 0x0000d800ff0b7b82 */ /* 0x000e240000000800 */
[----:B0-----:R-:W-:-:S05]  /*0050*/  IMAD R0, R11, UR4, R0 ;  /* 0x000000040b007c24 */ /* 0x001fca000f8e0200 */
[----:B-1----:R-:W-:-:S13]  /*0060*/  ISETP.GE.U32.AND P0, PT, R0, UR5, PT ;  /* 0x0000000500007c0c */ /* 0x002fda000bf06070 */
[----:B------:R-:W-:Y:S05]  /*0070*/  @P0 EXIT ;  /* 0x000000000000094d */ /* 0x000fea0003800000 */
[----:B------:R-:W0:Y:S01]  /*0080*/  LDCU UR4, c[0x0][0x370] ;  /* 0x00006e00ff0477ac */ /* 0x000e220008000800 */
[----:B------:R-:W1:Y:S01]  /*0090*/  LDCU.64 UR6, c[0x0][0x358] ;  /* 0x00006b00ff0677ac */ /* 0x000e620008000a00 */
[----:B------:R-:W2:Y:S01]  /*00a0*/  LDCU UR5, c[0x0][0x3a0] ;  /* 0x00007400ff0577ac */ /* 0x000ea20008000800 */
[----:B------:R-:W3:Y:S01]  /*00b0*/  LDCU.128 UR8, c[0x0][0x390] ;  /* 0x00007200ff0877ac */ /* 0x000ee20008000c00 */
[----:B0-----:R-:W-:-:S07]  /*00c0*/  IMAD R11, R11, UR4, RZ ;  /* 0x000000040b0b7c24 */ /* 0x001fce000f8e02ff */
.L_x_0:
[----:B0-----:R-:W0:Y:S01]  /*00d0*/  LDC.64 R2, c[0x0][0x388] ;  /* 0x0000e200ff027b82 */ /* 0x001e220000000a00 */
[----:B------:R-:W-:-:S04]  /*00e0*/  LOP3.LUT R4, R0, 0x1, RZ, 0xc0, !PT ;  /* 0x0000000100047812 */ /* 0x000fc800078ec0ff */
[----:B------:R-:W-:-:S03]  /*00f0*/  ISETP.NE.U32.AND P0, PT, R4, 0x1, PT ;  /* 0x000000010400780c */ /* 0x000fc60003f05070 */
[----:B------:R-:W4:Y:S10]  /*0100*/  LDC.64 R4, c[0x0][0x380] ;  /* 0x0000e000ff047b82 */ /* 0x000f340000000a00 */
[----:B------:R-:W5:Y:S01]  /*0110*/  @!P0 LDC.64 R8, c[0x0][0x388] ;  /* 0x0000e200ff088b82 */ /* 0x000f620000000a00 */
[----:B0-----:R-:W-:-:S06]  /*0120*/  @P0 IMAD.WIDE.U32 R2, R0, 0x8, R2 ;  /* 0x0000000800020825 */ /* 0x001fcc00078e0002 */
[----:B-1----:R-:W4:Y:S01]  /*0130*/  @P0 LDG.E.64 R2, desc[UR6][R2.64] ;  /* 0x0000000602020981 */ /* 0x002f22000c1e1b00 */
[----:B------:R-:W-:Y:S01]  /*0140*/  IMAD.SHL.U32 R10, R0, 0x8, RZ ;  /* 0x00000008000a7824 */ /* 0x000fe200078e00ff */
[----:B------:R-:W-:-:S04]  /*0150*/  SHF.R.U32.HI R12, RZ, 0x1d, R0 ;  /* 0x0000001dff0c7819 */ /* 0x000fc80000011600 */
[----:B---3--:R-:W-:-:S04]  /*0160*/  IADD3 R6, P1, PT, R10, UR8, RZ ;  /* 0x000000080a067c10 */ /* 0x008fc8000ff3e0ff */
[----:B------:R-:W-:Y:S01]  /*0170*/  IADD3.X R7, PT, PT, R12, UR9, RZ, P1, !PT ;  /* 0x000000090c077c10 */ /* 0x000fe20008ffe4ff */
[----:B-----5:R-:W-:-:S05]  /*0180*/  @!P0 IMAD.WIDE.U32 R8, R0, 0x8, R8 ;  /* 0x0000000800088825 */ /* 0x020fca00078e0008 */
[----:B------:R-:W3:Y:S01]  /*0190*/  LDG.E.64 R6, desc[UR6][R6.64] ;  /* 0x0000000606067981 */ /* 0x000ee2000c1e1b00 */
[----:B----4-:R-:W-:-:S10]  /*01a0*/  @P0 DMUL R4, R2, R4 ;  /* 0x0000000402040228 */ /* 0x010fd40000000000 */
[----:B------:R-:W3:Y:S01]  /*01b0*/  @!P0 LDG.E.64 R4, desc[UR6][R8.64] ;  /* 0x0000000608048981 */ /* 0x000ee2000c1e1b00 */
[----:B------:R-:W-:-:S04]  /*01c0*/  IADD3 R2, P0, PT, R10, UR10, RZ ;  /* 0x0000000a0a027c10 */ /* 0x000fc8000ff1e0ff */
[----:B------:R-:W-:Y:S01]  /*01d0*/  IADD3.X R3, PT, PT, R12, UR11, RZ, P0, !PT ;  /* 0x0000000b0c037c10 */ /* 0x000fe200087fe4ff */
[----:B------:R-:W-:-:S05]  /*01e0*/  IMAD.IADD R0, R11, 0x1, R0 ;  /* 0x000000010b007824 */ /* 0x000fca00078e0200 */
[----:B--2---:R-:W-:Y:S01]  /*01f0*/  ISETP.GE.U32.AND P0, PT, R0, UR5, PT ;  /* 0x0000000500007c0c */ /* 0x004fe2000bf06070 */
[----:B---3--:R-:W-:-:S07]  /*0200*/  DADD R4, R6, R4 ;  /* 0x0000000006047229 */ /* 0x008fce0000000004 */
[----:B------:R0:W-:Y:S05]  /*0210*/  STG.E.64 desc[UR6][R2.64], R4 ;  /* 0x0000000402007986 */ /* 0x0001ea000c101b06 */
[----:B------:R-:W-:Y:S05]  /*0220*/  @!P0 BRA `(.L_x_0) ;  /* 0xfffffffc00a88947 */ /* 0x000fea000383ffff */
[----:B------:R-:W-:Y:S05]  /*0230*/  EXIT ;  /* 0x000000000000794d */ /* 0x000fea0003800000 */
.L_x_1:
[----:B------:R-:W-:-:S00]  /*0240*/  BRA `(.L_x_1) ;  /* 0xfffffffc00fc7947 */ /* 0x000fc0000383ffff */
[----:B------:R-:W-:-:S00]  /*0250*/  NOP ;  /* 0x0000000000007918 */ /* 0x000fc00000000000 */
        /* <DEDUP_REMOVED lines=10> */
.L_x_34:


//--------------------- .text._Z23function_c_gpu_shareMemPdS_S_i --------------------------
	.section	.text._Z23function_c_gpu_shareMemPdS_S_i,"ax",@progbits
	.align	128
        .global         _Z23function_c_gpu_shareMemPdS_S_i
        .type           _Z23function_c_gpu_shareMemPdS_S_i,@function
        .size           _Z23function_c_gpu_shareMemPdS_S_i,(.L_x_35 - _Z23function_c_gpu_shareMemPdS_S_i)
        .other          _Z23function_c_gpu_shareMemPdS_S_i,@"STO_CUDA_ENTRY STV_DEFAULT"
_Z23function_c_gpu_shareMemPdS_S_i:
.text._Z23function_c_gpu_shareMemPdS_S_i:
[----:B------:R-:W-:Y:S01]  /*0000*/  LDC R1, c[0x0][0x37c] ;  /* 0x0000df00ff017b82 */ /* 0x000fe20000000800 */
[----:B------:R-:W0:Y:S07]  /*0010*/  S2R R9, SR_TID.X ;  /* 0x0000000000097919 */ /* 0x000e2e0000002100 */
[----:B------:R-:W0:Y:S01]  /*0020*/  S2UR UR4, SR_CTAID.X ;  /* 0x00000000000479c3 */ /* 0x000e220000002500 */
[----:B------:R-:W1:Y:S01]  /*0030*/  LDCU.64 UR6, c[0x0][0x358] ;  /* 0x00006b00ff0677ac */ /* 0x000e620008000a00 */
[----:B------:R-:W-:Y:S06]  /*0040*/  BSSY.RECONVERGENT B0, `(.L_x_2) ;  /* 0x000001a000007945 */ /* 0x000fec0003800200 */
[----:B------:R-:W0:Y:S01]  /*0050*/  LDC R10, c[0x0][0x360] ;  /* 0x0000d800ff0a7b82 */ /* 0x000e220000000800 */
[----:B------:R-:W2:Y:S07]  /*0060*/  LDCU UR8, c[0x0][0x370] ;  /* 0x00006e00ff0877ac */ /* 0x000eae0008000800 */
[----:B------:R-:W3:Y:S08]  /*0070*/  LDC R4, c[0x0][0x398] ;  /* 0x0000e600ff047b82 */ /* 0x000ef00000000800 */
[----:B------:R-:W4:Y:S01]  /*0080*/  S2UR UR5, SR_CgaCtaId ;  /* 0x00000000000579c3 */ /* 0x000f220000008800 */
[C---:B0-----:R-:W-:Y:S01]  /*0090*/  IMAD R9, R10.reuse, UR4, R9 ;  /* 0x000000040a097c24 */ /* 0x041fe2000f8e0209 */
[----:B------:R-:W-:Y:S01]  /*00a0*/  UMOV UR4, 0x400 ;  /* 0x0000040000047882 */ /* 0x000fe20000000000 */
[----:B--2---:R-:W-:-:S03]  /*00b0*/  IMAD R10, R10, UR8, RZ ;  /* 0x000000080a0a7c24 */ /* 0x004fc6000f8e02ff */
[----:B---3--:R-:W-:Y:S01]  /*00c0*/  ISETP.GE.U32.AND P0, PT, R9, R4, PT ;  /* 0x000000040900720c */ /* 0x008fe20003f06070 */
[----:B----4-:R-:W-:-:S06]  /*00d0*/  ULEA UR4, UR5, UR4, 0x18 ;  /* 0x0000000405047291 */ /* 0x010fcc000f8ec0ff */
[----:B------:R-:W-:-:S06]  /*00e0*/  LEA R8, R4, UR4, 0x3 ;  /* 0x0000000404087c11 */ /* 0x000fcc000f8e18ff */
[----:B-1----:R-:W-:Y:S05]  /*00f0*/  @P0 BRA `(.L_x_3) ;  /* 0x0000000000380947 */ /* 0x002fea0003800000 */
[----:B------:R-:W-:Y:S01]  /*0100*/  BSSY.RECONVERGENT B1, `(.L_x_4) ;  /* 0x0000006000017945 */ /* 0x000fe20003800200 */
[----:B------:R-:W-:-:S07]  /*0110*/  MOV R3, R9 ;  /* 0x0000000900037202 */ /* 0x000fce0000000f00 */
.L_x_5:
[----:B------:R-:W-:Y:S01]  /*0120*/  MOV R5, R3 ;  /* 0x0000000300057202 */ /* 0x000fe20000000f00 */
[----:B------:R-:W-:-:S05]  /*0130*/  IMAD.IADD R3, R10, 0x1, R3 ;  /* 0x000000010a037824 */ /* 0x000fca00078e0203 */
[----:B------:R-:W-:-:S13]  /*0140*/  ISETP.GE.U32.AND P0, PT, R3, R4, PT ;  /* 0x000000040300720c */ /* 0x000fda0003f06070 */
[----:B------:R-:W-:Y:S05]  /*0150*/  @!P0 BRA `(.L_x_5) ;  /* 0xfffffffc00f08947 */ /* 0x000fea000383ffff */
[----:B------:R-:W-:Y:S05]  /*0160*/  BSYNC.RECONVERGENT B1 ;  /* 0x0000000000017941 */ /* 0x000fea0003800200 */
.L_x_4:
[----:B------:R-:W0:Y:S02]  /*0170*/  LDC.64 R2, c[0x0][0x388] ;  /* 0x0000e200ff027b82 */ /* 0x000e240000000a00 */
[----:B0-----:R-:W-:-:S06]  /*0180*/  IMAD.WIDE.U32 R2, R5, 0x8, R2 ;  /* 0x0000000805027825 */ /* 0x001fcc00078e0002 */
[----:B------:R-:W2:Y:S01]  /*0190*/  LDG.E.64 R2, desc[UR6][R2.64] ;  /* 0x0000000602027981 */ /* 0x000ea2000c1e1b00 */
[C---:B------:R-:W-:Y:S02]  /*01a0*/  LEA R0, R9.reuse, UR4, 0x3 ;  /* 0x0000000409007c11 */ /* 0x040fe4000f8e18ff */
[----:B------:R-:W-:-:S03]  /*01b0*/  LEA R5, R9, R8, 0x3 ;  /* 0x0000000809057211 */ /* 0x000fc600078e18ff */
[----:B------:R0:W-:Y:S04]  /*01c0*/  STS.64 [R0], RZ ;  /* 0x000000ff00007388 */ /* 0x0001e80000000a00 */
[----:B--2---:R0:W-:Y:S02]  /*01d0*/  STS.64 [R5], R2 ;  /* 0x0000000205007388 */ /* 0x0041e40000000a00 */
.L_x_3:
[----:B------:R-:W-:Y:S05]  /*01e0*/  BSYNC.RECONVERGENT B0 ;  /* 0x0000000000007941 */ /* 0x000fea0003800200 */
.L_x_2:
[----:B------:R-:W-:Y:S01]  /*01f0*/  BAR.SYNC.DEFER_BLOCKING 0x0 ;  /* 0x0000000000007b1d */ /* 0x000fe20000010000 */
[----:B------:R-:W-:-:S13]  /*0200*/  ISETP.GE.U32.AND P0, PT, R9, R4, PT ;  /* 0x000000040900720c */ /* 0x000fda0003f06070 */
[----:B------:R-:W-:Y:S05]  /*0210*/  @P0 EXIT ;  /* 0x000000000000094d */ /* 0x000fea0003800000 */
[C---:B------:R-:W-:Y:S01]  /*0220*/  LOP3.LUT R6, R4.reuse, 0x7, RZ, 0xc0, !PT ;  /* 0x0000000704067812 */ /* 0x040fe200078ec0ff */
[----:B------:R-:W-:Y:S01]  /*0230*/  BSSY.RECONVERGENT B0, `(.L_x_6) ;  /* 0x00000ad000007945 */ /* 0x000fe20003800200 */
[C---:B------:R-:W-:Y:S02]  /*0240*/  LOP3.LUT R7, R4.reuse, 0xf, RZ, 0xc0, !PT ;  /* 0x0000000f04077812 */ /* 0x040fe400078ec0ff */
[----:B0-----:R-:W-:Y:S01]  /*0250*/  LOP3.LUT R5, R4, 0xfffffff0, RZ, 0xc0, !PT ;  /* 0xfffffff004057812 */ /* 0x001fe200078ec0ff */
[----:B------:R-:W-:Y:S01]  /*0260*/  VIADD R2, R6, 0xffffffff ;  /* 0xffffffff06027836 */ /* 0x000fe20000000000 */
[----:B------:R-:W-:Y:S02]  /*0270*/  IADD3 R0, PT, PT, R7, -0x1, RZ ;  /* 0xffffffff07007810 */ /* 0x000fe40007ffe0ff */
[----:B------:R-:W-:Y:S02]  /*0280*/  LOP3.LUT R4, R4, 0x3, RZ, 0xc0, !PT ;  /* 0x0000000304047812 */ /* 0x000fe400078ec0ff */
[----:B------:R-:W-:-:S02]  /*0290*/  ISETP.GE.U32.AND P1, PT, R2, 0x3, PT ;  /* 0x000000030200780c */ /* 0x000fc40003f26070 */
[----:B------:R-:W-:Y:S02]  /*02a0*/  ISETP.GE.U32.AND P0, PT, R0, 0x7, PT ;  /* 0x000000070000780c */ /* 0x000fe40003f06070 */
[----:B------:R-:W-:Y:S02]  /*02b0*/  MOV R3, R9 ;  /* 0x0000000900037202 */ /* 0x000fe40000000f00 */
[----:B------:R-:W-:-:S09]  /*02c0*/  IADD3 R2, PT, PT, -R5, RZ, RZ ;  /* 0x000000ff05027210 */ /* 0x000fd20007ffe1ff */
.L_x_12:
[C---:B-1----:R-:W-:Y:S01]  /*02d0*/  LEA R0, R3.reuse, UR4, 0x3 ;  /* 0x0000000403007c11 */ /* 0x042fe2000f8e18ff */
[----:B0-----:R-:W0:Y:S01]  /*02e0*/  LDC R22, c[0x0][0x398] ;  /* 0x0000e600ff167b82 */ /* 0x001e220000000800 */
[----:B------:R-:W-:Y:S01]  /*02f0*/  IMAD.MOV.U32 R11, RZ, RZ, R3 ;  /* 0x000000ffff0b7224 */ /* 0x000fe200078e0003 */
[----:B------:R-:W-:Y:S01]  /*0300*/  LEA R23, R3, R8, 0x3 ;  /* 0x0000000803177211 */ /* 0x000fe200078e18ff */
[----:B------:R-:W-:Y:S01]  /*0310*/  IMAD.MOV.U32 R24, RZ, RZ, RZ ;  /* 0x000000ffff187224 */ /* 0x000fe200078e00ff */
[----:B------:R1:W2:Y:S01]  /*0320*/  LDS.64 R26, [R0] ;  /* 0x00000000001a7984 */ /* 0x0002a20000000a00 */
[----:B------:R-:W-:Y:S02]  /*0330*/  IADD3 R3, PT, PT, R10, R3, RZ ;  /* 0x000000030a037210 */ /* 0x000fe40007ffe0ff */
[----:B0-----:R-:W-:Y:S02]  /*0340*/  ISETP.GE.U32.AND P3, PT, R22, 0x10, PT ;  /* 0x000000101600780c */ /* 0x001fe40003f66070 */
[----:B------:R-:W-:-:S11]  /*0350*/  ISETP.GE.U32.AND P2, PT, R3, R22, PT ;  /* 0x000000160300720c */ /* 0x000fd60003f46070 */
[----:B-12---:R-:W-:Y:S05]  /*0360*/  @!P3 BRA `(.L_x_7) ;  /* 0x000000040020b947 */ /* 0x006fea0003800000 */
[----:B------:R0:W1:Y:S01]  /*0370*/  LDS.64 R12, [R23] ;  /* 0x00000000170c7984 */ /* 0x0000620000000a00 */
[----:B------:R-:W-:Y:S01]  /*0380*/  IMAD R25, R11, R22, 0x7 ;  /* 0x000000070b197424 */ /* 0x000fe200078e0216 */
[----:B------:R-:W-:-:S07]  /*0390*/  MOV R24, R2 ;  /* 0x0000000200187202 */ /* 0x000fce0000000f00 */
.L_x_8:
[----:B------:R-:W2:Y:S01]  /*03a0*/  LDC.64 R14, c[0x0][0x380] ;  /* 0x0000e000ff0e7b82 */ /* 0x000ea20000000a00 */
[----:B------:R-:W-:-:S05]  /*03b0*/  IADD3 R29, PT, PT, R25, -0x7, RZ ;  /* 0xfffffff9191d7810 */ /* 0x000fca0007ffe0ff */
[----:B--2---:R-:W-:-:S05]  /*03c0*/  IMAD.WIDE.U32 R28, R29, 0x8, R14 ;  /* 0x000000081d1c7825 */ /* 0x004fca00078e000e */
[----:B------:R-:W1:Y:S01]  /*03d0*/  LDG.E.64 R16, desc[UR6][R28.64] ;  /* 0x000000061c107981 */ /* 0x000e62000c1e1b00 */
[C---:B------:R-:W-:Y:S01]  /*03e0*/  VIADD R21, R25.reuse, 0xfffffffa ;  /* 0xfffffffa19157836 */ /* 0x040fe20000000000 */
[----:B------:R-:W-:-:S03]  /*03f0*/  IADD3 R19, PT, PT, R25, -0x5, RZ ;  /* 0xfffffffb19137810 */ /* 0x000fc60007ffe0ff */
[----:B------:R-:W-:-:S04]  /*0400*/  IMAD.WIDE.U32 R20, R21, 0x8, R14 ;  /* 0x0000000815147825 */ /* 0x000fc800078e000e */
[----:B------:R-:W-:-:S06]  /*0410*/  IMAD.WIDE.U32 R18, R19, 0x8, R14 ;  /* 0x0000000813127825 */ /* 0x000fcc00078e000e */
[----:B------:R-:W2:Y:S01]  /*0420*/  LDG.E.64 R18, desc[UR6][R18.64] ;  /* 0x0000000612127981 */ /* 0x000ea2000c1e1b00 */
[----:B-1----:R-:W-:-:S03]  /*0430*/  DFMA R26, R12, R16, R26 ;  /* 0x000000100c1a722b */ /* 0x002fc6000000001a */
[----:B------:R-:W3:Y:S01]  /*0440*/  LDG.E.64 R16, desc[UR6][R20.64] ;  /* 0x0000000614107981 */ /* 0x000ee2000c1e1b00 */
[----:B------:R-:W-:-:S04]  /*0450*/  VIADD R29, R25, 0xfffffffd ;  /* 0xfffffffd191d7836 */ /* 0x000fc80000000000 */
[----:B------:R-:W-:-:S05]  /*0460*/  IMAD.WIDE.U32 R28, R29, 0x8, R14 ;  /* 0x000000081d1c7825 */ /* 0x000fca00078e000e */
[----:B------:R-:W4:Y:S01]  /*0470*/  LDG.E.64 R20, desc[UR6][R28.64] ;  /* 0x000000061c147981 */ /* 0x000f22000c1e1b00 */
[----:B---3--:R-:W-:Y:S01]  /*0480*/  DFMA R16, R12, R16, R26 ;  /* 0x000000100c10722b */ /* 0x008fe2000000001a */
[----:B------:R-:W-:-:S05]  /*0490*/  IADD3 R27, PT, PT, R25, -0x4, RZ ;  /* 0xfffffffc191b7810 */ /* 0x000fca0007ffe0ff */
[----:B------:R-:W-:Y:S02]  /*04a0*/  IMAD.WIDE.U32 R26, R27, 0x8, R14 ;  /* 0x000000081b1a7825 */ /* 0x000fe400078e000e */
[----:B--2---:R-:W-:-:S03]  /*04b0*/  DFMA R18, R12, R18, R16 ;  /* 0x000000120c12722b */ /* 0x004fc60000000010 */
[----:B------:R1:W2:Y:S02]  /*04c0*/  LDG.E.64 R16, desc[UR6][R26.64] ;  /* 0x000000061a107981 */ /* 0x0002a4000c1e1b00 */
[----:B-1----:R-:W-:-:S05]  /*04d0*/  IADD3 R27, PT, PT, R25, -0x2, RZ ;  /* 0xfffffffe191b7810 */ /* 0x002fca0007ffe0ff */
[----:B------:R-:W-:Y:S01]  /*04e0*/  IMAD.WIDE.U32 R26, R27, 0x8, R14 ;  /* 0x000000081b1a7825 */ /* 0x000fe200078e000e */
[----:B--2---:R-:W-:Y:S01]  /*04f0*/  DFMA R16, R12, R16, R18 ;  /* 0x000000100c10722b */ /* 0x004fe20000000012 */
[----:B------:R-:W-:-:S07]  /*0500*/  IADD3 R19, PT, PT, R25, -0x1, RZ ;  /* 0xffffffff19137810 */ /* 0x000fce0007ffe0ff */
[----:B----4-:R-:W-:Y:S02]  /*0510*/  DFMA R20, R12, R20, R16 ;  /* 0x000000140c14722b */ /* 0x010fe40000000010 */
[----:B------:R1:W2:Y:S01]  /*0520*/  LDG.E.64 R16, desc[UR6][R26.64] ;  /* 0x000000061a107981 */ /* 0x0002a2000c1e1b00 */
[----:B------:R-:W-:-:S06]  /*0530*/  IMAD.WIDE.U32 R18, R19, 0x8, R14 ;  /* 0x0000000813127825 */ /* 0x000fcc00078e000e */
[----:B------:R-:W3:Y:S01]  /*0540*/  LDG.E.64 R18, desc[UR6][R18.64] ;  /* 0x0000000612127981 */ /* 0x000ee2000c1e1b00 */
[----:B-1----:R-:W-:-:S04]  /*0550*/  IMAD.WIDE.U32 R26, R25, 0x8, R14 ;  /* 0x00000008191a7825 */ /* 0x002fc800078e000e */
[----:B------:R-:W-:-:S04]  /*0560*/  VIADD R29, R25, 0x1 ;  /* 0x00000001191d7836 */ /* 0x000fc80000000000 */
[----:B------:R-:W-:Y:S01]  /*0570*/  IMAD.WIDE.U32 R28, R29, 0x8, R14 ;  /* 0x000000081d1c7825 */ /* 0x000fe200078e000e */
[----:B--2---:R-:W-:-:S04]  /*0580*/  DFMA R16, R12, R16, R20 ;  /* 0x000000100c10722b */ /* 0x004fc80000000014 */
[----:B------:R-:W2:Y:S04]  /*0590*/  LDG.E.64 R20, desc[UR6][R28.64] ;  /* 0x000000061c147981 */ /* 0x000ea8000c1e1b00 */
[----:B---3--:R-:W-:Y:S02]  /*05a0*/  DFMA R18, R12, R18, R16 ;  /* 0x000000120c12722b */ /* 0x008fe40000000010 */
[----:B------:R1:W3:Y:S02]  /*05b0*/  LDG.E.64 R16, desc[UR6][R26.64] ;  /* 0x000000061a107981 */ /* 0x0002e4000c1e1b00 */
[----:B-1----:R-:W-:-:S05]  /*05c0*/  IADD3 R27, PT, PT, R25, 0x2, RZ ;  /* 0x00000002191b7810 */ /* 0x002fca0007ffe0ff */
[----:B------:R-:W-:Y:S01]  /*05d0*/  IMAD.WIDE.U32 R26, R27, 0x8, R14 ;  /* 0x000000081b1a7825 */ /* 0x000fe200078e000e */
[----:B---3--:R-:W-:Y:S01]  /*05e0*/  DFMA R16, R12, R16, R18 ;  /* 0x000000100c10722b */ /* 0x008fe20000000012 */
[----:B------:R-:W-:-:S07]  /*05f0*/  IADD3 R19, PT, PT, R25, 0x3, RZ ;  /* 0x0000000319137810 */ /* 0x000fce0007ffe0ff */
[----:B--2---:R-:W-:Y:S02]  /*0600*/  DFMA R20, R12, R20, R16 ;  /* 0x000000140c14722b */ /* 0x004fe40000000010 */
[----:B------:R-:W2:Y:S01]  /*0610*/  LDG.E.64 R16, desc[UR6][R26.64] ;  /* 0x000000061a107981 */ /* 0x000ea2000c1e1b00 */
[----:B------:R-:W-:-:S06]  /*0620*/  IMAD.WIDE.U32 R18, R19, 0x8, R14 ;  /* 0x0000000813127825 */ /* 0x000fcc00078e000e */
[----:B------:R-:W3:Y:S01]  /*0630*/  LDG.E.64 R18, desc[UR6][R18.64] ;  /* 0x0000000612127981 */ /* 0x000ee2000c1e1b00 */
[----:B--2---:R-:W-:Y:S01]  /*0640*/  DFMA R16, R12, R16, R20 ;  /* 0x000000100c10722b */ /* 0x004fe20000000014 */
[----:B------:R-:W-:-:S04]  /*0650*/  VIADD R21, R25, 0x4 ;  /* 0x0000000419157836 */ /* 0x000fc80000000000 */
[--C-:B------:R-:W-:Y:S01]  /*0660*/  IMAD.WIDE.U32 R28, R21, 0x8, R14.reuse ;  /* 0x00000008151c7825 */ /* 0x100fe200078e000e */
[----:B------:R-:W-:Y:S02]  /*0670*/  IADD3 R21, PT, PT, R25, 0x5, RZ ;  /* 0x0000000519157810 */ /* 0x000fe40007ffe0ff */
[----:B---3--:R-:W-:Y:S02]  /*0680*/  DFMA R18, R12, R18, R16 ;  /* 0x000000120c12722b */ /* 0x008fe40000000010 */
[----:B------:R-:W2:Y:S01]  /*0690*/  LDG.E.64 R16, desc[UR6][R28.64] ;  /* 0x000000061c107981 */ /* 0x000ea2000c1e1b00 */
[----:B------:R-:W-:-:S05]  /*06a0*/  IMAD.WIDE.U32 R26, R21, 0x8, R14 ;  /* 0x00000008151a7825 */ /* 0x000fca00078e000e */
[----:B------:R1:W3:Y:S02]  /*06b0*/  LDG.E.64 R20, desc[UR6][R26.64] ;  /* 0x000000061a147981 */ /* 0x0002e4000c1e1b00 */
[C---:B-1----:R-:W-:Y:S01]  /*06c0*/  IADD3 R27, PT, PT, R25.reuse, 0x8, RZ ;  /* 0x00000008191b7810 */ /* 0x042fe20007ffe0ff */
[----:B--2---:R-:W-:Y:S01]  /*06d0*/  DFMA R16, R12, R16, R18 ;  /* 0x000000100c10722b */ /* 0x004fe20000000012 */
[----:B------:R-:W-:-:S05]  /*06e0*/  IADD3 R19, PT, PT, R25, 0x6, RZ ;  /* 0x0000000619137810 */ /* 0x000fca0007ffe0ff */
[--C-:B------:R-:W-:Y:S02]  /*06f0*/  IMAD.WIDE.U32 R18, R19, 0x8, R14.reuse ;  /* 0x0000000813127825 */ /* 0x100fe400078e000e */
[----:B---3--:R-:W-:Y:S02]  /*0700*/  DFMA R20, R12, R20, R16 ;  /* 0x000000140c14722b */ /* 0x008fe40000000010 */
[----:B------:R-:W-:Y:S02]  /*0710*/  VIADD R17, R25, 0x7 ;  /* 0x0000000719117836 */ /* 0x000fe40000000000 */
[----:B------:R-:W2:Y:S02]  /*0720*/  LDG.E.64 R18, desc[UR6][R18.64] ;  /* 0x0000000612127981 */ /* 0x000ea4000c1e1b00 */
[----:B------:R-:W-:-:S06]  /*0730*/  IMAD.WIDE.U32 R16, R17, 0x8, R14 ;  /* 0x0000000811107825 */ /* 0x000fcc00078e000e */
[----:B------:R-:W3:Y:S01]  /*0740*/  LDG.E.64 R16, desc[UR6][R16.64] ;  /* 0x0000000610107981 */ /* 0x000ee2000c1e1b00 */
[----:B------:R-:W-:-:S05]  /*0750*/  IMAD.WIDE.U32 R14, R27, 0x8, R14 ;  /* 0x000000081b0e7825 */ /* 0x000fca00078e000e */
[----:B------:R-:W4:Y:S01]  /*0760*/  LDG.E.64 R26, desc[UR6][R14.64] ;  /* 0x000000060e1a7981 */ /* 0x000f22000c1e1b00 */
[----:B------:R-:W-:-:S04]  /*0770*/  IADD3 R24, PT, PT, R24, 0x10, RZ ;  /* 0x0000001018187810 */ /* 0x000fc80007ffe0ff */
[----:B------:R-:W-:Y:S01]  /*0780*/  ISETP.NE.AND P3, PT, R24, RZ, PT ;  /* 0x000000ff1800720c */ /* 0x000fe20003f65270 */
[----:B------:R-:W-:Y:S01]  /*0790*/  VIADD R25, R25, 0x10 ;  /* 0x0000001019197836 */ /* 0x000fe20000000000 */
[----:B--2---:R-:W-:-:S08]  /*07a0*/  DFMA R20, R12, R18, R20 ;  /* 0x000000120c14722b */ /* 0x004fd00000000014 */
[----:B---3--:R-:W-:-:S08]  /*07b0*/  DFMA R20, R12, R16, R20 ;  /* 0x000000100c14722b */ /* 0x008fd00000000014 */
[----:B----4-:R-:W-:Y:S01]  /*07c0*/  DFMA R26, R12, R26, R20 ;  /* 0x0000001a0c1a722b */ /* 0x010fe20000000014 */
[----:B------:R-:W-:Y:S10]  /*07d0*/  @P3 BRA `(.L_x_8) ;  /* 0xfffffff800f03947 */ /* 0x000ff4000383ffff */
[----:B------:R-:W-:-:S07]  /*07e0*/  MOV R24, R5 ;  /* 0x0000000500187202 */ /* 0x000fce0000000f00 */
.L_x_7:
[----:B------:R-:W-:-:S13]  /*07f0*/  ISETP.NE.AND P3, PT, R7, RZ, PT ;  /* 0x000000ff0700720c */ /* 0x000fda0003f65270 */
[----:B------:R-:W-:Y:S05]  /*0800*/  @!P3 BRA `(.L_x_9) ;  /* 0x000000040034b947 */ /* 0x000fea0003800000 */
[----:B------:R-:W-:Y:S01]  /*0810*/  ISETP.NE.AND P3, PT, R6, RZ, PT ;  /* 0x000000ff0600720c */ /* 0x000fe20003f65270 */
[----:B------:R-:W-:-:S12]  /*0820*/  @!P0 BRA `(.L_x_10) ;  /* 0x00000000008c8947 */ /* 0x000fd80003800000 */
[----:B------:R-:W1:Y:S01]  /*0830*/  LDC.64 R12, c[0x0][0x380] ;  /* 0x0000e000ff0c7b82 */ /* 0x000e620000000a00 */
[----:B------:R-:W-:Y:S01]  /*0840*/  IMAD R25, R11, R22, R24 ;  /* 0x000000160b197224 */ /* 0x000fe200078e0218 */
[----:B------:R-:W2:Y:S03]  /*0850*/  LDS.64 R14, [R23] ;  /* 0x00000000170e7984 */ /* 0x000ea60000000a00 */
[----:B-1----:R-:W-:-:S05]  /*0860*/  IMAD.WIDE.U32 R28, R25, 0x8, R12 ;  /* 0x00000008191c7825 */ /* 0x002fca00078e000c */
[----:B------:R-:W2:Y:S01]  /*0870*/  LDG.E.64 R16, desc[UR6][R28.64] ;  /* 0x000000061c107981 */ /* 0x000ea2000c1e1b00 */
[C---:B------:R-:W-:Y:S01]  /*0880*/  IADD3 R21, PT, PT, R25.reuse, 0x1, RZ ;  /* 0x0000000119157810 */ /* 0x040fe20007ffe0ff */
[----:B------:R-:W-:-:S04]  /*0890*/  VIADD R19, R25, 0x2 ;  /* 0x0000000219137836 */ /* 0x000fc80000000000 */
[----:B------:R-:W-:-:S04]  /*08a0*/  IMAD.WIDE.U32 R20, R21, 0x8, R12 ;  /* 0x0000000815147825 */ /* 0x000fc800078e000c */
[----:B------:R-:W-:-:S06]  /*08b0*/  IMAD.WIDE.U32 R18, R19, 0x8, R12 ;  /* 0x0000000813127825 */ /* 0x000fcc00078e000c */
[----:B------:R-:W3:Y:S01]  /*08c0*/  LDG.E.64 R18, desc[UR6][R18.64] ;  /* 0x0000000612127981 */ /* 0x000ee2000c1e1b00 */
[----:B--2---:R-:W-:-:S03]  /*08d0*/  DFMA R26, R16, R14, R26 ;  /* 0x0000000e101a722b */ /* 0x004fc6000000001a */
[----:B------:R-:W2:Y:S05]  /*08e0*/  LDG.E.64 R16, desc[UR6][R20.64] ;  /* 0x0000000614107981 */ /* 0x000eaa000c1e1b00 */
[----:B--2---:R-:W-:Y:S01]  /*08f0*/  DFMA R16, R14, R16, R26 ;  /* 0x000000100e10722b */ /* 0x004fe2000000001a */
[----:B------:R-:W-:-:S05]  /*0900*/  IADD3 R27, PT, PT, R25, 0x3, RZ ;  /* 0x00000003191b7810 */ /* 0x000fca0007ffe0ff */
[----:B------:R-:W-:Y:S01]  /*0910*/  IMAD.WIDE.U32 R28, R27, 0x8, R12 ;  /* 0x000000081b1c7825 */ /* 0x000fe200078e000c */
[----:B------:R-:W-:Y:S01]  /*0920*/  IADD3 R27, PT, PT, R25, 0x4, RZ ;  /* 0x00000004191b7810 */ /* 0x000fe20007ffe0ff */
[----:B---3--:R-:W-:-:S03]  /*0930*/  DFMA R18, R14, R18, R16 ;  /* 0x000000120e12722b */ /* 0x008fc60000000010 */
[----:B------:R-:W2:Y:S01]  /*0940*/  LDG.E.64 R16, desc[UR6][R28.64] ;  /* 0x000000061c107981 */ /* 0x000ea2000c1e1b00 */
[----:B------:R-:W-:-:S05]  /*0950*/  IMAD.WIDE.U32 R26, R27, 0x8, R12 ;  /* 0x000000081b1a7825 */ /* 0x000fca00078e000c */
[----:B------:R-:W3:Y:S01]  /*0960*/  LDG.E.64 R20, desc[UR6][R26.64] ;  /* 0x000000061a147981 */ /* 0x000ee2000c1e1b00 */
[----:B--2---:R-:W-:Y:S01]  /*0970*/  DFMA R16, R14, R16, R18 ;  /* 0x000000100e10722b */ /* 0x004fe20000000012 */
[----:B------:R-:W-:-:S04]  /*0980*/  VIADD R19, R25, 0x5 ;  /* 0x0000000519137836 */ /* 0x000fc80000000000 */
[----:B------:R-:W-:-:S03]  /*0990*/  IMAD.WIDE.U32 R18, R19, 0x8, R12 ;  /* 0x0000000813127825 */ /* 0x000fc600078e000c */
[----:B---3--:R-:W-:Y:S01]  /*09a0*/  DFMA R20, R14, R20, R16 ;  /* 0x000000140e14722b */ /* 0x008fe20000000010 */
[----:B------:R-:W-:Y:S02]  /*09b0*/  IADD3 R17, PT, PT, R25, 0x6, RZ ;  /* 0x0000000619117810 */ /* 0x000fe40007ffe0ff */
[----:B------:R-:W2:Y:S03]  /*09c0*/  LDG.E.64 R18, desc[UR6][R18.64] ;  /* 0x0000000612127981 */ /* 0x000ea6000c1e1b00 */
[----:B------:R-:W-:Y:S01]  /*09d0*/  IMAD.WIDE.U32 R16, R17, 0x8, R12 ;  /* 0x0000000811107825 */ /* 0x000fe200078e000c */
[----:B------:R-:W-:-:S05]  /*09e0*/  IADD3 R25, PT, PT, R25, 0x7, RZ ;  /* 0x0000000719197810 */ /* 0x000fca0007ffe0ff */
[----:B------:R-:W3:Y:S01]  /*09f0*/  LDG.E.64 R16, desc[UR6][R16.64] ;  /* 0x0000000610107981 */ /* 0x000ee2000c1e1b00 */
[----:B------:R-:W-:-:S05]  /*0a00*/  IMAD.WIDE.U32 R12, R25, 0x8, R12 ;  /* 0x00000008190c7825 */ /* 0x000fca00078e000c */
[----:B------:R-:W4:Y:S01]  /*0a10*/  LDG.E.64 R26, desc[UR6][R12.64] ;  /* 0x000000060c1a7981 */ /* 0x000f22000c1e1b00 */
[----:B------:R-:W-:Y:S01]  /*0a20*/  VIADD R24, R24, 0x8 ;  /* 0x0000000818187836 */ /* 0x000fe20000000000 */
[----:B--2---:R-:W-:-:S08]  /*0a30*/  DFMA R20, R14, R18, R20 ;  /* 0x000000120e14722b */ /* 0x004fd00000000014 */
[----:B---3--:R-:W-:-:S08]  /*0a40*/  DFMA R20, R14, R16, R20 ;  /* 0x000000100e14722b */ /* 0x008fd00000000014 */
[----:B----4-:R-:W-:-:S11]  /*0a50*/  DFMA R26, R14, R26, R20 ;  /* 0x0000001a0e1a722b */ /* 0x010fd60000000014 */
.L_x_10:
        /* <DEDUP_REMOVED lines=8> */
[C---:B------:R-:W-:Y:S02]  /*0ae0*/  IADD3 R19, PT, PT, R25.reuse, 0x1, RZ ;  /* 0x0000000119137810 */ /* 0x040fe40007ffe0ff */
[----:B------:R-:W-:-:S03]  /*0af0*/  IADD3 R21, PT, PT, R25, 0x2, RZ ;  /* 0x0000000219157810 */ /* 0x000fc60007ffe0ff */
[----:B------:R-:W-:-:S04]  /*0b00*/  IMAD.WIDE.U32 R18, R19, 0x8, R12 ;  /* 0x0000000813127825 */ /* 0x000fc800078e000c */
[----:B------:R-:W-:Y:S02]  /*0b10*/  IMAD.WIDE.U32 R20, R21, 0x8, R12 ;  /* 0x0000000815147825 */ /* 0x000fe400078e000c */
[----:B------:R-:W3:Y:S01]  /*0b20*/  LDG.E.64 R18, desc[UR6][R18.64] ;  /* 0x0000000612127981 */ /* 0x000ee2000c1e1b00 */
[----:B------:R-:W-:-:S03]  /*0b30*/  IADD3 R25, PT, PT, R25, 0x3, RZ ;  /* 0x0000000319197810 */ /* 0x000fc60007ffe0ff */
[----:B------:R-:W4:Y:S02]  /*0b40*/  LDG.E.64 R20, desc[UR6][R20.64] ;  /* 0x0000000614147981 */ /* 0x000f24000c1e1b00 */
[----:B------:R-:W-:Y:S01]  /*0b50*/  IMAD.WIDE.U32 R12, R25, 0x8, R12 ;  /* 0x00000008190c7825 */ /* 0x000fe200078e000c */
[----:B--2---:R-:W-:-:S04]  /*0b60*/  DFMA R16, R16, R14, R26 ;  /* 0x0000000e1010722b */ /* 0x004fc8000000001a */
[----:B------:R-:W2:Y:S04]  /*0b70*/  LDG.E.64 R26, desc[UR6][R12.64] ;  /* 0x000000060c1a7981 */ /* 0x000ea8000c1e1b00 */
[----:B---3--:R-:W-:-:S08]  /*0b80*/  DFMA R16, R14, R18, R16 ;  /* 0x000000120e10722b */ /* 0x008fd00000000010 */
[----:B----4-:R-:W-:Y:S01]  /*0b90*/  DFMA R16, R14, R20, R16 ;  /* 0x000000140e10722b */ /* 0x010fe20000000010 */
[----:B------:R-:W-:-:S07]  /*0ba0*/  VIADD R24, R24, 0x4 ;  /* 0x0000000418187836 */ /* 0x000fce0000000000 */
[----:B--2---:R-:W-:-:S11]  /*0bb0*/  DFMA R26, R14, R26, R16 ;  /* 0x0000001a0e1a722b */ /* 0x004fd60000000010 */
.L_x_11:
[----:B------:R-:W-:Y:S05]  /*0bc0*/  @!P3 BRA `(.L_x_9) ;  /* 0x000000000044b947 */ /* 0x000fea0003800000 */
[----:B------:R-:W1:Y:S01]  /*0bd0*/  LDC.64 R12, c[0x0][0x380] ;  /* 0x0000e000ff0c7b82 */ /* 0x000e620000000a00 */
[----:B------:R-:W-:Y:S01]  /*0be0*/  IMAD R11, R11, R22, R24 ;  /* 0x000000160b0b7224 */ /* 0x000fe200078e0218 */
[----:B------:R-:W2:Y:S03]  /*0bf0*/  LDS.64 R16, [R23] ;  /* 0x0000000017107984 */ /* 0x000ea60000000a00 */
[----:B-1----:R-:W-:-:S06]  /*0c00*/  IMAD.WIDE.U32 R14, R11, 0x8, R12 ;  /* 0x000000080b0e7825 */ /* 0x002fcc00078e000c */
[----:B------:R-:W2:Y:S01]  /*0c10*/  LDG.E.64 R14, desc[UR6][R14.64] ;  /* 0x000000060e0e7981 */ /* 0x000ea2000c1e1b00 */
[----:B------:R-:W-:Y:S01]  /*0c20*/  ISETP.NE.AND P3, PT, R4, 0x1, PT ;  /* 0x000000010400780c */ /* 0x000fe20003f65270 */
[----:B--2---:R-:W-:-:S12]  /*0c30*/  DFMA R26, R14, R16, R26 ;  /* 0x000000100e1a722b */ /* 0x004fd8000000001a */
[----:B------:R-:W-:Y:S05]  /*0c40*/  @!P3 BRA `(.L_x_9) ;  /* 0x000000000024b947 */ /* 0x000fea0003800000 */
[----:B------:R-:W-:Y:S02]  /*0c50*/  ISETP.NE.AND P3, PT, R4, 0x2, PT ;  /* 0x000000020400780c */ /* 0x000fe40003f65270 */
[----:B------:R-:W-:-:S05]  /*0c60*/  IADD3 R15, PT, PT, R11, 0x1, RZ ;  /* 0x000000010b0f7810 */ /* 0x000fca0007ffe0ff */
[----:B------:R-:W-:-:S06]  /*0c70*/  IMAD.WIDE.U32 R14, R15, 0x8, R12 ;  /* 0x000000080f0e7825 */ /* 0x000fcc00078e000c */
[----:B------:R-:W-:Y:S01]  /*0c80*/  @P3 IADD3 R11, PT, PT, R11, 0x2, RZ ;  /* 0x000000020b0b3810 */ /* 0x000fe20007ffe0ff */
[----:B------:R-:W2:Y:S04]  /*0c90*/  LDG.E.64 R14, desc[UR6][R14.64] ;  /* 0x000000060e0e7981 */ /* 0x000ea8000c1e1b00 */
[----:B------:R-:W-:-:S06]  /*0ca0*/  @P3 IMAD.WIDE.U32 R12, R11, 0x8, R12 ;  /* 0x000000080b0c3825 */ /* 0x000fcc00078e000c */
[----:B------:R-:W3:Y:S01]  /*0cb0*/  @P3 LDG.E.64 R12, desc[UR6][R12.64] ;  /* 0x000000060c0c3981 */ /* 0x000ee2000c1e1b00 */
[----:B--2---:R-:W-:-:S08]  /*0cc0*/  DFMA R26, R16, R14, R26 ;  /* 0x0000000e101a722b */ /* 0x004fd0000000001a */
[----:B---3--:R-:W-:-:S11]  /*0cd0*/  @P3 DFMA R26, R16, R12, R26 ;  /* 0x0000000c101a322b */ /* 0x008fd6000000001a */
.L_x_9:
[----:B------:R1:W-:Y:S01]  /*0ce0*/  STS.64 [R0], R26 ;  /* 0x0000001a00007388 */ /* 0x0003e20000000a00 */
[----:B------:R-:W-:Y:S05]  /*0cf0*/  @!P2 BRA `(.L_x_12) ;  /* 0xfffffff40074a947 */ /* 0x000fea000383ffff */
[----:B------:R-:W-:Y:S05]  /*0d00*/  BSYNC.RECONVERGENT B0 ;  /* 0x0000000000007941 */ /* 0x000fea0003800200 */
.L_x_6:
[----:B------:R-:W2:Y:S02]  /*0d10*/  LDC.64 R6, c[0x0][0x390] ;  /* 0x0000e400ff067b82 */ /* 0x000ea40000000a00 */
.L_x_13:
[C---:B---3--:R-:W-:Y:S01]  /*0d20*/  LEA R2, R9.reuse, UR4, 0x3 ;  /* 0x0000000409027c11 */ /* 0x048fe2000f8e18ff */
[----:B--2---:R-:W-:Y:S01]  /*0d30*/  IMAD.WIDE.U32 R4, R9, 0x8, R6 ;  /* 0x0000000809047825 */ /* 0x004fe200078e0006 */
[----:B------:R-:W-:-:S04]  /*0d40*/  IADD3 R9, PT, PT, R10, R9, RZ ;  /* 0x000000090a097210 */ /* 0x000fc80007ffe0ff */
[----:B------:R-:W2:Y:S01]  /*0d50*/  LDS.64 R2, [R2] ;  /* 0x0000000002027984 */ /* 0x000ea20000000a00 */
[----:B------:R-:W-:-:S03]  /*0d60*/  ISETP.GE.U32.AND P0, PT, R9, R22, PT ;  /* 0x000000160900720c */ /* 0x000fc60003f06070 */
[----:B--2---:R3:W-:Y:S10]  /*0d70*/  STG.E.64 desc[UR6][R4.64], R2 ;  /* 0x0000000204007986 */ /* 0x0047f4000c101b06 */
[----:B------:R-:W-:Y:S05]  /*0d80*/  @!P0 BRA `(.L_x_13) ;  /* 0xfffffffc00e48947 */ /* 0x000fea000383ffff */
[----:B------:R-:W-:Y:S05]  /*0d90*/  EXIT ;  /* 0x000000000000794d */ /* 0x000fea0003800000 */
.L_x_14:
        /* <DEDUP_REMOVED lines=14> */
.L_x_35:


//--------------------- .text._Z14function_c_gpuPdS_S_i --------------------------
	.section	.text._Z14function_c_gpuPdS_S_i,"ax",@progbits
	.align	128
        .global         _Z14function_c_gpuPdS_S_i
        .type           _Z14function_c_gpuPdS_S_i,@function
        .size           _Z14function_c_gpuPdS_S_i,(.L_x_36 - _Z14function_c_gpuPdS_S_i)
        .other          _Z14function_c_gpuPdS_S_i,@"STO_CUDA_ENTRY STV_DEFAULT"
_Z14function_c_gpuPdS_S_i:
.text._Z14function_c_gpuPdS_S_i:
[----:B------:R-:W-:Y:S01]  /*0000*/  LDC R1, c[0x0][0x37c] ;  /* 0x0000df00ff017b82 */ /* 0x000fe20000000800 */
[----:B------:R-:W0:Y:S07]  /*0010*/  S2R R7, SR_TID.X ;  /* 0x0000000000077919 */ /* 0x000e2e0000002100 */
[----:B------:R-:W0:Y:S01]  /*0020*/  S2UR UR5, SR_CTAID.X ;  /* 0x00000000000579c3 */ /* 0x000e220000002500 */
[----:B------:R-:W1:Y:S07]  /*0030*/  LDCU UR4, c[0x0][0x398] ;  /* 0x00007300ff0477ac */ /* 0x000e6e0008000800 */
[----:B------:R-:W0:Y:S01]  /*0040*/  LDC R0, c[0x0][0x360] ;  /* 0x0000d800ff007b82 */ /* 0x000e220000000800 */
[----:B------:R-:W2:Y:S01]  /*0050*/  LDCU UR6, c[0x0][0x370] ;  /* 0x00006e00ff0677ac */ /* 0x000ea20008000800 */
[----:B0-----:R-:W-:-:S02]  /*0060*/  IMAD R7, R0, UR5, R7 ;  /* 0x0000000500077c24 */ /* 0x001fc4000f8e0207 */
[----:B--2---:R-:W-:-:S03]  /*0070*/  IMAD R0, R0, UR6, RZ ;  /* 0x0000000600007c24 */ /* 0x004fc6000f8e02ff */
[----:B-1----:R-:W-:-:S13]  /*0080*/  ISETP.GE.U32.AND P0, PT, R7, UR4, PT ;  /* 0x0000000407007c0c */ /* 0x002fda000bf06070 */
[----:B------:R-:W-:Y:S05]  /*0090*/  @P0 EXIT ;  /* 0x000000000000094d */ /* 0x000fea0003800000 */
[----:B------:R-:W0:Y:S01]  /*00a0*/  LDC.64 R4, c[0x0][0x390] ;  /* 0x0000e400ff047b82 */ /* 0x000e220000000a00 */
[----:B------:R-:W-:Y:S01]  /*00b0*/  BSSY.RECONVERGENT B0, `(.L_x_15) ;  /* 0x0000008000007945 */ /* 0x000fe20003800200 */
[----:B------:R-:W-:Y:S01]  /*00c0*/  MOV R9, R7 ;  /* 0x0000000700097202 */ /* 0x000fe20000000f00 */
[----:B------:R-:W1:Y:S06]  /*00d0*/  LDCU.64 UR10, c[0x0][0x358] ;  /* 0x00006b00ff0a77ac */ /* 0x000e6c0008000a00 */
.L_x_16:
[----:B0-----:R-:W-:Y:S01]  /*00e0*/  IMAD.WIDE.U32 R2, R9, 0x8, R4 ;  /* 0x0000000809027825 */ /* 0x001fe200078e0004 */
[----:B------:R-:W-:-:S04]  /*00f0*/  IADD3 R9, PT, PT, R0, R9, RZ ;  /* 0x0000000900097210 */ /* 0x000fc80007ffe0ff */
[----:B-1----:R2:W-:Y:S01]  /*0100*/  STG.E.64 desc[UR10][R2.64], RZ ;  /* 0x000000ff02007986 */ /* 0x0025e2000c101b0a */
[----:B------:R-:W-:-:S13]  /*0110*/  ISETP.GE.U32.AND P0, PT, R9, UR4, PT ;  /* 0x0000000409007c0c */ /* 0x000fda000bf06070 */
[----:B--2---:R-:W-:Y:S05]  /*0120*/  @!P0 BRA `(.L_x_16) ;  /* 0xfffffffc00ec8947 */ /* 0x004fea000383ffff */
[----:B------:R-:W-:Y:S05]  /*0130*/  BSYNC.RECONVERGENT B0 ;  /* 0x0000000000007941 */ /* 0x000fea0003800200 */
.L_x_15:
[----:B------:R-:W-:Y:S02]  /*0140*/  ULOP3.LUT UR5, UR4, 0xf, URZ, 0xc0, !UPT ;  /* 0x0000000f04057892 */ /* 0x000fe4000f8ec0ff */
[----:B------:R-:W-:Y:S02]  /*0150*/  ULOP3.LUT UR7, UR4, 0x7, URZ, 0xc0, !UPT ;  /* 0x0000000704077892 */ /* 0x000fe4000f8ec0ff */
[----:B------:R-:W-:Y:S02]  /*0160*/  ULOP3.LUT UR9, UR4, 0xfffffff0, URZ, 0xc0, !UPT ;  /* 0xfffffff004097892 */ /* 0x000fe4000f8ec0ff */
[----:B------:R-:W-:Y:S02]  /*0170*/  UIADD3 UR6, UPT, UPT, UR5, -0x1, URZ ;  /* 0xffffffff05067890 */ /* 0x000fe4000fffe0ff */
[----:B------:R-:W-:Y:S02]  /*0180*/  UIADD3 UR8, UPT, UPT, UR7, -0x1, URZ ;  /* 0xffffffff07087890 */ /* 0x000fe4000fffe0ff */
[----:B------:R-:W-:-:S02]  /*0190*/  ULOP3.LUT UR4, UR4, 0x3, URZ, 0xc0, !UPT ;  /* 0x0000000304047892 */ /* 0x000fc4000f8ec0ff */
[----:B------:R-:W-:Y:S02]  /*01a0*/  UIADD3 UR12, UPT, UPT, -UR9, URZ, URZ ;  /* 0x000000ff090c7290 */ /* 0x000fe4000fffe1ff */
[----:B------:R-:W-:Y:S02]  /*01b0*/  UISETP.GE.U32.AND UP1, UPT, UR6, 0x7, UPT ;  /* 0x000000070600788c */ /* 0x000fe4000bf26070 */
[----:B------:R-:W-:-:S11]  /*01c0*/  UISETP.GE.U32.AND UP0, UPT, UR8, 0x3, UPT ;  /* 0x000000030800788c */ /* 0x000fd6000bf06070 */
.L_x_22:
[----:B0-----:R-:W0:Y:S01]  /*01d0*/  LDC R6, c[0x0][0x398] ;  /* 0x0000e600ff067b82 */ /* 0x001e220000000800 */
[----:B---3--:R-:W-:Y:S01]  /*01e0*/  MOV R9, R7 ;  /* 0x0000000700097202 */ /* 0x008fe20000000f00 */
[----:B------:R-:W-:-:S06]  /*01f0*/  HFMA2 R8, -RZ, RZ, 0, 0 ;  /* 0x00000000ff087431 */ /* 0x000fcc00000001ff */
[----:B-1----:R-:W1:Y:S08]  /*0200*/  LDC.64 R4, c[0x0][0x388] ;  /* 0x0000e200ff047b82 */ /* 0x002e700000000a00 */
[----:B--2-4-:R-:W2:Y:S01]  /*0210*/  LDC.64 R2, c[0x0][0x390] ;  /* 0x0000e400ff027b82 */ /* 0x014ea20000000a00 */
[----:B0-----:R-:W-:Y:S01]  /*0220*/  ISETP.GE.U32.AND P1, PT, R6, 0x10, PT ;  /* 0x000000100600780c */ /* 0x001fe20003f26070 */
[----:B-1----:R-:W-:-:S04]  /*0230*/  IMAD.WIDE.U32 R4, R7, 0x8, R4 ;  /* 0x0000000807047825 */ /* 0x002fc800078e0004 */
[----:B--2---:R-:W-:Y:S01]  /*0240*/  IMAD.WIDE.U32 R2, R7, 0x8, R2 ;  /* 0x0000000807027825 */ /* 0x004fe200078e0002 */
[----:B------:R-:W-:-:S04]  /*0250*/  IADD3 R7, PT, PT, R0, R7, RZ ;  /* 0x0000000700077210 */ /* 0x000fc80007ffe0ff */
[----:B------:R-:W-:-:S03]  /*0260*/  ISETP.GE.U32.AND P0, PT, R7, R6, PT ;  /* 0x000000060700720c */ /* 0x000fc60003f06070 */
[----:B------:R-:W-:Y:S10]  /*0270*/  @!P1 BRA `(.L_x_17) ;  /* 0x0000000400a09947 */ /* 0x000ff40003800000 */
[----:B------:R0:W5:Y:S01]  /*0280*/  LDG.E.64 R14, desc[UR10][R2.64] ;  /* 0x0000000a020e7981 */ /* 0x000162000c1e1b00 */
[----:B------:R-:W-:Y:S01]  /*0290*/  IMAD R13, R9, R6, 0x7 ;  /* 0x00000007090d7424 */ /* 0x000fe200078e0206 */
[----:B------:R-:W-:-:S07]  /*02a0*/  MOV R8, UR12 ;  /* 0x0000000c00087c02 */ /* 0x000fce0008000f00 */
.L_x_18:
[----:B------:R-:W1:Y:S01]  /*02b0*/  LDC.64 R10, c[0x0][0x380] ;  /* 0x0000e000ff0a7b82 */ /* 0x000e620000000a00 */
[----:B--2---:R-:W-:Y:S01]  /*02c0*/  IADD3 R19, PT, PT, R13, -0x7, RZ ;  /* 0xfffffff90d137810 */ /* 0x004fe20007ffe0ff */
[----:B------:R-:W2:Y:S04]  /*02d0*/  LDG.E.64 R16, desc[UR10][R4.64] ;  /* 0x0000000a04107981 */ /* 0x000ea8000c1e1b00 */
[----:B-1----:R-:W-:-:S06]  /*02e0*/  IMAD.WIDE.U32 R18, R19, 0x8, R10 ;  /* 0x0000000813127825 */ /* 0x002fcc00078e000a */
[----:B------:R-:W2:Y:S01]  /*02f0*/  LDG.E.64 R18, desc[UR10][R18.64] ;  /* 0x0000000a12127981 */ /* 0x000ea2000c1e1b00 */
[----:B------:R-:W-:-:S05]  /*0300*/  IADD3 R21, PT, PT, R13, -0x6, RZ ;  /* 0xfffffffa0d157810 */ /* 0x000fca0007ffe0ff */
[----:B------:R-:W-:Y:S01]  /*0310*/  IMAD.WIDE.U32 R20, R21, 0x8, R10 ;  /* 0x0000000815147825 */ /* 0x000fe200078e000a */
[----:B--2--5:R-:W-:-:S07]  /*0320*/  DFMA R14, R18, R16, R14 ;  /* 0x00000010120e722b */ /* 0x024fce000000000e */
[----:B------:R1:W-:Y:S04]  /*0330*/  STG.E.64 desc[UR10][R2.64], R14 ;  /* 0x0000000e02007986 */ /* 0x0003e8000c101b0a */
[----:B------:R-:W2:Y:S04]  /*0340*/  LDG.E.64 R16, desc[UR10][R20.64] ;  /* 0x0000000a14107981 */ /* 0x000ea8000c1e1b00 */
[----:B------:R-:W2:Y:S01]  /*0350*/  LDG.E.64 R22, desc[UR10][R4.64] ;  /* 0x0000000a04167981 */ /* 0x000ea2000c1e1b00 */
[----:B------:R-:W-:Y:S01]  /*0360*/  IADD3 R25, PT, PT, R13, -0x5, RZ ;  /* 0xfffffffb0d197810 */ /* 0x000fe20007ffe0ff */
[----:B--2---:R-:W-:-:S04]  /*0370*/  DFMA R16, R16, R22, R14 ;  /* 0x000000161010722b */ /* 0x004fc8000000000e */
[----:B------:R-:W-:-:S03]  /*0380*/  IMAD.WIDE.U32 R22, R25, 0x8, R10 ;  /* 0x0000000819167825 */ /* 0x000fc600078e000a */
[----:B------:R2:W-:Y:S04]  /*0390*/  STG.E.64 desc[UR10][R2.64], R16 ;  /* 0x0000001002007986 */ /* 0x0005e8000c101b0a */
[----:B------:R-:W3:Y:S04]  /*03a0*/  LDG.E.64 R18, desc[UR10][R22.64] ;  /* 0x0000000a16127981 */ /* 0x000ee8000c1e1b00 */
[----:B------:R-:W3:Y:S01]  /*03b0*/  LDG.E.64 R24, desc[UR10][R4.64] ;  /* 0x0000000a04187981 */ /* 0x000ee2000c1e1b00 */
[----:B------:R-:W-:Y:S01]  /*03c0*/  IADD3 R27, PT, PT, R13, -0x4, RZ ;  /* 0xfffffffc0d1b7810 */ /* 0x000fe20007ffe0ff */
[----:B---3--:R-:W-:-:S04]  /*03d0*/  DFMA R18, R18, R24, R16 ;  /* 0x000000181212722b */ /* 0x008fc80000000010 */
[----:B------:R-:W-:-:S03]  /*03e0*/  IMAD.WIDE.U32 R24, R27, 0x8, R10 ;  /* 0x000000081b187825 */ /* 0x000fc600078e000a */
[----:B------:R3:W-:Y:S04]  /*03f0*/  STG.E.64 desc[UR10][R2.64], R18 ;  /* 0x0000001202007986 */ /* 0x0007e8000c101b0a */
[----:B-1----:R-:W4:Y:S04]  /*0400*/  LDG.E.64 R14, desc[UR10][R24.64] ;  /* 0x0000000a180e7981 */ /* 0x002f28000c1e1b00 */
[----:B------:R-:W4:Y:S01]  /*0410*/  LDG.E.64 R20, desc[UR10][R4.64] ;  /* 0x0000000a04147981 */ /* 0x000f22000c1e1b00 */
[----:B------:R-:W-:Y:S01]  /*0420*/  IADD3 R27, PT, PT, R13, -0x3, RZ ;  /* 0xfffffffd0d1b7810 */ /* 0x000fe20007ffe0ff */
[----:B----4-:R-:W-:-:S04]  /*0430*/  DFMA R14, R14, R20, R18 ;  /* 0x000000140e0e722b */ /* 0x010fc80000000012 */
[----:B------:R-:W-:-:S03]  /*0440*/  IMAD.WIDE.U32 R20, R27, 0x8, R10 ;  /* 0x000000081b147825 */ /* 0x000fc600078e000a */
[----:B------:R1:W-:Y:S04]  /*0450*/  STG.E.64 desc[UR10][R2.64], R14 ;  /* 0x0000000e02007986 */ /* 0x0003e8000c101b0a */
[----:B--2---:R-:W2:Y:S04]  /*0460*/  LDG.E.64 R16, desc[UR10][R20.64] ;  /* 0x0000000a14107981 */ /* 0x004ea8000c1e1b00 */
[----:B------:R-:W2:Y:S01]  /*0470*/  LDG.E.64 R22, desc[UR10][R4.64] ;  /* 0x0000000a04167981 */ /* 0x000ea2000c1e1b00 */
[----:B------:R-:W-:-:S05]  /*0480*/  IADD3 R27, PT, PT, R13, -0x2, RZ ;  /* 0xfffffffe0d1b7810 */ /* 0x000fca0007ffe0ff */
[----:B---3--:R-:W-:Y:S01]  /*0490*/  IMAD.WIDE.U32 R18, R27, 0x8, R10 ;  /* 0x000000081b127825 */ /* 0x008fe200078e000a */
[----:B--2---:R-:W-:-:S07]  /*04a0*/  DFMA R16, R16, R22, R14 ;  /* 0x000000161010722b */ /* 0x004fce000000000e */
[----:B------:R2:W-:Y:S04]  /*04b0*/  STG.E.64 desc[UR10][R2.64], R16 ;  /* 0x0000001002007986 */ /* 0x0005e8000c101b0a */
[----:B------:R-:W3:Y:S04]  /*04c0*/  LDG.E.64 R18, desc[UR10][R18.64] ;  /* 0x0000000a12127981 */ /* 0x000ee8000c1e1b00 */
[----:B------:R-:W3:Y:S01]  /*04d0*/  LDG.E.64 R22, desc[UR10][R4.64] ;  /* 0x0000000a04167981 */ /* 0x000ee2000c1e1b00 */
[----:B------:R-:W-:-:S05]  /*04e0*/  IADD3 R25, PT, PT, R13, -0x1, RZ ;  /* 0xffffffff0d197810 */ /* 0x000fca0007ffe0ff */
[----:B------:R-:W-:Y:S01]  /*04f0*/  IMAD.WIDE.U32 R24, R25, 0x8, R10 ;  /* 0x0000000819187825 */ /* 0x000fe200078e000a */
[----:B---3--:R-:W-:-:S07]  /*0500*/  DFMA R22, R18, R22, R16 ;  /* 0x000000161216722b */ /* 0x008fce0000000010 */
[----:B------:R3:W-:Y:S04]  /*0510*/  STG.E.64 desc[UR10][R2.64], R22 ;  /* 0x0000001602007986 */ /* 0x0007e8000c101b0a */
[----:B------:R-:W4:Y:S04]  /*0520*/  LDG.E.64 R24, desc[UR10][R24.64] ;  /* 0x0000000a18187981 */ /* 0x000f28000c1e1b00 */
[----:B-1----:R-:W4:Y:S01]  /*0530*/  LDG.E.64 R14, desc[UR10][R4.64] ;  /* 0x0000000a040e7981 */ /* 0x002f22000c1e1b00 */
[----:B------:R-:W-:Y:S01]  /*0540*/  IMAD.WIDE.U32 R26, R13, 0x8, R10 ;  /* 0x000000080d1a7825 */ /* 0x000fe200078e000a */
[----:B----4-:R-:W-:-:S07]  /*0550*/  DFMA R20, R24, R14, R22 ;  /* 0x0000000e1814722b */ /* 0x010fce0000000016 */
[----:B------:R1:W-:Y:S04]  /*0560*/  STG.E.64 desc[UR10][R2.64], R20 ;  /* 0x0000001402007986 */ /* 0x0003e8000c101b0a */
[----:B------:R-:W4:Y:S04]  /*0570*/  LDG.E.64 R14, desc[UR10][R26.64] ;  /* 0x0000000a1a0e7981 */ /* 0x000f28000c1e1b00 */
[----:B--2---:R-:W4:Y:S01]  /*0580*/  LDG.E.64 R16, desc[UR10][R4.64] ;  /* 0x0000000a04107981 */ /* 0x004f22000c1e1b00 */
[----:B------:R-:W-:-:S05]  /*0590*/  IADD3 R29, PT, PT, R13, 0x1, RZ ;  /* 0x000000010d1d7810 */ /* 0x000fca0007ffe0ff */
[----:B------:R-:W-:Y:S01]  /*05a0*/  IMAD.WIDE.U32 R28, R29, 0x8, R10 ;  /* 0x000000081d1c7825 */ /* 0x000fe200078e000a */
[----:B----4-:R-:W-:-:S07]  /*05b0*/  DFMA R14, R14, R16, R20 ;  /* 0x000000100e0e722b */ /* 0x010fce0000000014 */
[----:B------:R2:W-:Y:S04]  /*05c0*/  STG.E.64 desc[UR10][R2.64], R14 ;  /* 0x0000000e02007986 */ /* 0x0005e8000c101b0a */
[----:B------:R-:W4:Y:S04]  /*05d0*/  LDG.E.64 R16, desc[UR10][R28.64] ;  /* 0x0000000a1c107981 */ /* 0x000f28000c1e1b00 */
[----:B------:R-:W4:Y:S01]  /*05e0*/  LDG.E.64 R18, desc[UR10][R4.64] ;  /* 0x0000000a04127981 */ /* 0x000f22000c1e1b00 */
[----:B---3--:R-:W-:-:S05]  /*05f0*/  IADD3 R23, PT, PT, R13, 0x2, RZ ;  /* 0x000000020d177810 */ /* 0x008fca0007ffe0ff */
[----:B-1----:R-:W-:Y:S01]  /*0600*/  IMAD.WIDE.U32 R20, R23, 0x8, R10 ;  /* 0x0000000817147825 */ /* 0x002fe200078e000a */
[----:B----4-:R-:W-:-:S07]  /*0610*/  DFMA R16, R16, R18, R14 ;  /* 0x000000121010722b */ /* 0x010fce000000000e */
[----:B------:R1:W-:Y:S04]  /*0620*/  STG.E.64 desc[UR10][R2.64], R16 ;  /* 0x0000001002007986 */ /* 0x0003e8000c101b0a */
[----:B------:R-:W3:Y:S04]  /*0630*/  LDG.E.64 R18, desc[UR10][R20.64] ;  /* 0x0000000a14127981 */ /* 0x000ee8000c1e1b00 */
[----:B------:R-:W3:Y:S01]  /*0640*/  LDG.E.64 R22, desc[UR10][R4.64] ;  /* 0x0000000a04167981 */ /* 0x000ee2000c1e1b00 */
[----:B------:R-:W-:Y:S01]  /*0650*/  IADD3 R25, PT, PT, R13, 0x3, RZ ;  /* 0x000000030d197810 */ /* 0x000fe20007ffe0ff */
[----:B---3--:R-:W-:-:S04]  /*0660*/  DFMA R18, R18, R22, R16 ;  /* 0x000000161212722b */ /* 0x008fc80000000010 */
[----:B------:R-:W-:-:S03]  /*0670*/  IMAD.WIDE.U32 R22, R25, 0x8, R10 ;  /* 0x0000000819167825 */ /* 0x000fc600078e000a */
[----:B------:R3:W-:Y:S04]  /*0680*/  STG.E.64 desc[UR10][R2.64], R18 ;  /* 0x0000001202007986 */ /* 0x0007e8000c101b0a */
[----:B--2---:R-:W2:Y:S04]  /*0690*/  LDG.E.64 R14, desc[UR10][R22.64] ;  /* 0x0000000a160e7981 */ /* 0x004ea8000c1e1b00 */
[----:B------:R-:W2:Y:S01]  /*06a0*/  LDG.E.64 R24, desc[UR10][R4.64] ;  /* 0x0000000a04187981 */ /* 0x000ea2000c1e1b00 */
[----:B------:R-:W-:Y:S01]  /*06b0*/  IADD3 R27, PT, PT, R13, 0x4, RZ ;  /* 0x000000040d1b7810 */ /* 0x000fe20007ffe0ff */
[----:B--2---:R-:W-:-:S04]  /*06c0*/  DFMA R14, R14, R24, R18 ;  /* 0x000000180e0e722b */ /* 0x004fc80000000012 */
[----:B------:R-:W-:-:S03]  /*06d0*/  IMAD.WIDE.U32 R24, R27, 0x8, R10 ;  /* 0x000000081b187825 */ /* 0x000fc600078e000a */
[----:B------:R2:W-:Y:S04]  /*06e0*/  STG.E.64 desc[UR10][R2.64], R14 ;  /* 0x0000000e02007986 */ /* 0x0005e8000c101b0a */
[----:B-1----:R-:W4:Y:S04]  /*06f0*/  LDG.E.64 R16, desc[UR10][R24.64] ;  /* 0x0000000a18107981 */ /* 0x002f28000c1e1b00 */
[----:B------:R-:W4:Y:S01]  /*0700*/  LDG.E.64 R20, desc[UR10][R4.64] ;  /* 0x0000000a04147981 */ /* 0x000f22000c1e1b00 */
[----:B------:R-:W-:-:S05]  /*0710*/  IADD3 R27, PT, PT, R13, 0x5, RZ ;  /* 0x000000050d1b7810 */ /* 0x000fca0007ffe0ff */
[----:B------:R-:W-:Y:S01]  /*0720*/  IMAD.WIDE.U32 R26, R27, 0x8, R10 ;  /* 0x000000081b1a7825 */ /* 0x000fe200078e000a */
[----:B----4-:R-:W-:-:S07]  /*0730*/  DFMA R16, R16, R20, R14 ;  /* 0x000000141010722b */ /* 0x010fce000000000e */
[----:B------:R1:W-:Y:S04]  /*0740*/  STG.E.64 desc[UR10][R2.64], R16 ;  /* 0x0000001002007986 */ /* 0x0003e8000c101b0a */
[----:B---3--:R-:W3:Y:S04]  /*0750*/  LDG.E.64 R18, desc[UR10][R26.64] ;  /* 0x0000000a1a127981 */ /* 0x008ee8000c1e1b00 */
[----:B------:R-:W3:Y:S01]  /*0760*/  LDG.E.64 R20, desc[UR10][R4.64] ;  /* 0x0000000a04147981 */ /* 0x000ee2000c1e1b00 */
[----:B------:R-:W-:-:S05]  /*0770*/  IADD3 R23, PT, PT, R13, 0x6, RZ ;  /* 0x000000060d177810 */ /* 0x000fca0007ffe0ff */
[----:B--2---:R-:W-:Y:S01]  /*0780*/  IMAD.WIDE.U32 R14, R23, 0x8, R10 ;  /* 0x00000008170e7825 */ /* 0x004fe200078e000a */
[----:B---3--:R-:W-:-:S07]  /*0790*/  DFMA R18, R18, R20, R16 ;  /* 0x000000141212722b */ /* 0x008fce0000000010 */
[----:B------:R2:W-:Y:S04]  /*07a0*/  STG.E.64 desc[UR10][R2.64], R18 ;  /* 0x0000001202007986 */ /* 0x0005e8000c101b0a */
[----:B------:R-:W3:Y:S04]  /*07b0*/  LDG.E.64 R14, desc[UR10][R14.64] ;  /* 0x0000000a0e0e7981 */ /* 0x000ee8000c1e1b00 */
[----:B------:R-:W3:Y:S01]  /*07c0*/  LDG.E.64 R20, desc[UR10][R4.64] ;  /* 0x0000000a04147981 */ /* 0x000ee2000c1e1b00 */
[----:B------:R-:W-:-:S05]  /*07d0*/  IADD3 R23, PT, PT, R13, 0x7, RZ ;  /* 0x000000070d177810 */ /* 0x000fca0007ffe0ff */
[----:B-1----:R-:W-:Y:S01]  /*07e0*/  IMAD.WIDE.U32 R16, R23, 0x8, R10 ;  /* 0x0000000817107825 */ /* 0x002fe200078e000a */
[----:B---3--:R-:W-:-:S07]  /*07f0*/  DFMA R20, R14, R20, R18 ;  /* 0x000000140e14722b */ /* 0x008fce0000000012 */
[----:B------:R2:W-:Y:S04]  /*0800*/  STG.E.64 desc[UR10][R2.64], R20 ;  /* 0x0000001402007986 */ /* 0x0005e8000c101b0a */
[----:B------:R-:W3:Y:S04]  /*0810*/  LDG.E.64 R16, desc[UR10][R16.64] ;  /* 0x0000000a10107981 */ /* 0x000ee8000c1e1b00 */
[----:B------:R-:W3:Y:S01]  /*0820*/  LDG.E.64 R22, desc[UR10][R4.64] ;  /* 0x0000000a04167981 */ /* 0x000ee2000c1e1b00 */
[----:B------:R-:W-:-:S05]  /*0830*/  IADD3 R25, PT, PT, R13, 0x8, RZ ;  /* 0x000000080d197810 */ /* 0x000fca0007ffe0ff */
[----:B------:R-:W-:Y:S01]  /*0840*/  IMAD.WIDE.U32 R10, R25, 0x8, R10 ;  /* 0x00000008190a7825 */ /* 0x000fe200078e000a */
[----:B---3--:R-:W-:-:S07]  /*0850*/  DFMA R22, R16, R22, R20 ;  /* 0x000000161016722b */ /* 0x008fce0000000014 */
[----:B------:R2:W-:Y:S04]  /*0860*/  STG.E.64 desc[UR10][R2.64], R22 ;  /* 0x0000001602007986 */ /* 0x0005e8000c101b0a */
[----:B------:R-:W3:Y:S04]  /*0870*/  LDG.E.64 R10, desc[UR10][R10.64] ;  /* 0x0000000a0a0a7981 */ /* 0x000ee8000c1e1b00 */
[----:B------:R-:W3:Y:S01]  /*0880*/  LDG.E.64 R14, desc[UR10][R4.64] ;  /* 0x0000000a040e7981 */ /* 0x000ee2000c1e1b00 */
[----:B------:R-:W-:-:S04]  /*0890*/  IADD3 R8, PT, PT, R8, 0x10, RZ ;  /* 0x0000001008087810 */ /* 0x000fc80007ffe0ff */
[----:B------:R-:W-:Y:S02]  /*08a0*/  ISETP.NE.AND P1, PT, R8, RZ, PT ;  /* 0x000000ff0800720c */ /* 0x000fe40003f25270 */
[----:B------:R-:W-:Y:S01]  /*08b0*/  IADD3 R13, PT, PT, R13, 0x10, RZ ;  /* 0x000000100d0d7810 */ /* 0x000fe20007ffe0ff */
[----:B---3--:R-:W-:-:S07]  /*08c0*/  DFMA R14, R10, R14, R22 ;  /* 0x0000000e0a0e722b */ /* 0x008fce0000000016 */
[----:B------:R2:W-:Y:S03]  /*08d0*/  STG.E.64 desc[UR10][R2.64], R14 ;  /* 0x0000000e02007986 */ /* 0x0005e6000c101b0a */
[----:B------:R-:W-:Y:S05]  /*08e0*/  @P1 BRA `(.L_x_18) ;  /* 0xfffffff800701947 */ /* 0x000fea000383ffff */
[----:B------:R-:W-:-:S07]  /*08f0*/  MOV R8, UR9 ;  /* 0x0000000900087c02 */ /* 0x000fce0008000f00 */
.L_x_17:
[----:B------:R-:W-:-:S09]  /*0900*/  UISETP.NE.AND UP2, UPT, UR5, URZ, UPT ;  /* 0x000000ff0500728c */ /* 0x000fd2000bf45270 */
[----:B------:R-:W-:Y:S05]  /*0910*/  BRA.U !UP2, `(.L_x_19) ;  /* 0x000000050ab07547 */ /* 0x000fea000b800000 */
[----:B------:R-:W-:Y:S01]  /*0920*/  UISETP.NE.AND UP2, UPT, UR7, URZ, UPT ;  /* 0x000000ff0700728c */ /* 0x000fe2000bf45270 */
[----:B------:R-:W-:Y:S10]  /*0930*/  BRA.U !UP1, `(.L_x_20) ;  /* 0x0000000109cc7547 */ /* 0x000ff4000b800000 */
[----:B------:R-:W1:Y:S01]  /*0940*/  LDC.64 R10, c[0x0][0x380] ;  /* 0x0000e000ff0a7b82 */ /* 0x000e620000000a00 */
[----:B------:R-:W-:Y:S01]  /*0950*/  IMAD R13, R9, R6, R8 ;  /* 0x00000006090d7224 */ /* 0x000fe200078e0208 */
[----:B------:R-:W3:Y:S04]  /*0960*/  LDG.E.64 R16, desc[UR10][R4.64] ;  /* 0x0000000a04107981 */ /* 0x000ee8000c1e1b00 */
[----:B--2---:R-:W3:Y:S01]  /*0970*/  LDG.E.64 R20, desc[UR10][R2.64] ;  /* 0x0000000a02147981 */ /* 0x004ee2000c1e1b00 */
[----:B-1----:R-:W-:-:S05]  /*0980*/  IMAD.WIDE.U32 R18, R13, 0x8, R10 ;  /* 0x000000080d127825 */ /* 0x002fca00078e000a */
[----:B------:R-:W3:Y:S01]  /*0990*/  LDG.E.64 R14, desc[UR10][R18.64] ;  /* 0x0000000a120e7981 */ /* 0x000ee2000c1e1b00 */
[----:B------:R-:W-:Y:S01]  /*09a0*/  IADD3 R23, PT, PT, R13, 0x1, RZ ;  /* 0x000000010d177810 */ /* 0x000fe20007ffe0ff */
[----:B---3--:R-:W-:-:S04]  /*09b0*/  DFMA R14, R14, R16, R20 ;  /* 0x000000100e0e722b */ /* 0x008fc80000000014 */
[----:B------:R-:W-:-:S03]  /*09c0*/  IMAD.WIDE.U32 R20, R23, 0x8, R10 ;  /* 0x0000000817147825 */ /* 0x000fc600078e000a */
[----:B------:R1:W-:Y:S04]  /*09d0*/  STG.E.64 desc[UR10][R2.64], R14 ;  /* 0x0000000e02007986 */ /* 0x0003e8000c101b0a */
[----:B------:R-:W2:Y:S04]  /*09e0*/  LDG.E.64 R16, desc[UR10][R20.64] ;  /* 0x0000000a14107981 */ /* 0x000ea8000c1e1b00 */
[----:B------:R-:W2:Y:S01]  /*09f0*/  LDG.E.64 R22, desc[UR10][R4.64] ;  /* 0x0000000a04167981 */ /* 0x000ea2000c1e1b00 */
[----:B------:R-:W-:Y:S01]  /*0a00*/  IADD3 R25, PT, PT, R13, 0x2, RZ ;  /* 0x000000020d197810 */ /* 0x000fe20007ffe0ff */
[----:B--2---:R-:W-:-:S04]  /*0a10*/  DFMA R16, R16, R22, R14 ;  /* 0x000000161010722b */ /* 0x004fc8000000000e */
[----:B------:R-:W-:-:S03]  /*0a20*/  IMAD.WIDE.U32 R22, R25, 0x8, R10 ;  /* 0x0000000819167825 */ /* 0x000fc600078e000a */
[----:B------:R2:W-:Y:S04]  /*0a30*/  STG.E.64 desc[UR10][R2.64], R16 ;  /* 0x0000001002007986 */ /* 0x0005e8000c101b0a */
[----:B------:R-:W3:Y:S04]  /*0a40*/  LDG.E.64 R18, desc[UR10][R22.64] ;  /* 0x0000000a16127981 */ /* 0x000ee8000c1e1b00 */
[----:B------:R-:W3:Y:S01]  /*0a50*/  LDG.E.64 R24, desc[UR10][R4.64] ;  /* 0x0000000a04187981 */ /* 0x000ee2000c1e1b00 */
[----:B------:R-:W-:Y:S01]  /*0a60*/  IADD3 R27, PT, PT, R13, 0x3, RZ ;  /* 0x000000030d1b7810 */ /* 0x000fe20007ffe0ff */
[----:B---3--:R-:W-:-:S04]  /*0a70*/  DFMA R18, R18, R24, R16 ;  /* 0x000000181212722b */ /* 0x008fc80000000010 */
[----:B------:R-:W-:-:S03]  /*0a80*/  IMAD.WIDE.U32 R24, R27, 0x8, R10 ;  /* 0x000000081b187825 */ /* 0x000fc600078e000a */
[----:B------:R3:W-:Y:S04]  /*0a90*/  STG.E.64 desc[UR10][R2.64], R18 ;  /* 0x0000001202007986 */ /* 0x0007e8000c101b0a */
[----:B-1----:R-:W4:Y:S04]  /*0aa0*/  LDG.E.64 R14, desc[UR10][R24.64] ;  /* 0x0000000a180e7981 */ /* 0x002f28000c1e1b00 */
[----:B------:R-:W4:Y:S01]  /*0ab0*/  LDG.E.64 R20, desc[UR10][R4.64] ;  /* 0x0000000a04147981 */ /* 0x000f22000c1e1b00 */
[----:B------:R-:W-:Y:S01]  /*0ac0*/  IADD3 R27, PT, PT, R13, 0x4, RZ ;  /* 0x000000040d1b7810 */ /* 0x000fe20007ffe0ff */
[----:B----4-:R-:W-:-:S04]  /*0ad0*/  DFMA R14, R14, R20, R18 ;  /* 0x000000140e0e722b */ /* 0x010fc80000000012 */
        /* <DEDUP_REMOVED lines=8> */
[----:B---3--:R-:W2:Y:S04]  /*0b60*/  LDG.E.64 R18, desc[UR10][R22.64] ;  /* 0x0000000a16127981 */ /* 0x008ea8000c1e1b00 */
[----:B------:R-:W2:Y:S01]  /*0b70*/  LDG.E.64 R24, desc[UR10][R4.64] ;  /* 0x0000000a04187981 */ /* 0x000ea2000c1e1b00 */
[----:B------:R-:W-:-:S05]  /*0b80*/  IADD3 R27, PT, PT, R13, 0x6, RZ ;  /* 0x000000060d1b7810 */ /* 0x000fca0007ffe0ff */
[----:B-1----:R-:W-:Y:S01]  /*0b90*/  IMAD.WIDE.U32 R14, R27, 0x8, R10 ;  /* 0x000000081b0e7825 */ /* 0x002fe200078e000a */
[----:B--2---:R-:W-:-:S07]  /*0ba0*/  DFMA R18, R18, R24, R16 ;  /* 0x000000181212722b */ /* 0x004fce0000000010 */
[----:B------:R4:W-:Y:S04]  /*0bb0*/  STG.E.64 desc[UR10][R2.64], R18 ;  /* 0x0000001202007986 */ /* 0x0009e8000c101b0a */
[----:B------:R-:W2:Y:S04]  /*0bc0*/  LDG.E.64 R14, desc[UR10][R14.64] ;  /* 0x0000000a0e0e7981 */ /* 0x000ea8000c1e1b00 */
[----:B------:R-:W2:Y:S01]  /*0bd0*/  LDG.E.64 R20, desc[UR10][R4.64] ;  /* 0x0000000a04147981 */ /* 0x000ea2000c1e1b00 */
[----:B------:R-:W-:-:S05]  /*0be0*/  IADD3 R13, PT, PT, R13, 0x7, RZ ;  /* 0x000000070d0d7810 */ /* 0x000fca0007ffe0ff */
[----:B------:R-:W-:Y:S01]  /*0bf0*/  IMAD.WIDE.U32 R10, R13, 0x8, R10 ;  /* 0x000000080d0a7825 */ /* 0x000fe200078e000a */
[----:B--2---:R-:W-:-:S07]  /*0c00*/  DFMA R20, R14, R20, R18 ;  /* 0x000000140e14722b */ /* 0x004fce0000000012 */
[----:B------:R4:W-:Y:S04]  /*0c10*/  STG.E.64 desc[UR10][R2.64], R20 ;  /* 0x0000001402007986 */ /* 0x0009e8000c101b0a */
[----:B------:R-:W2:Y:S04]  /*0c20*/  LDG.E.64 R10, desc[UR10][R10.64] ;  /* 0x0000000a0a0a7981 */ /* 0x000ea8000c1e1b00 */
[----:B------:R-:W2:Y:S01]  /*0c30*/  LDG.E.64 R12, desc[UR10][R4.64] ;  /* 0x0000000a040c7981 */ /* 0x000ea2000c1e1b00 */
[----:B------:R-:W-:Y:S01]  /*0c40*/  IADD3 R8, PT, PT, R8, 0x8, RZ ;  /* 0x0000000808087810 */ /* 0x000fe20007ffe0ff */
[----:B--2---:R-:W-:-:S07]  /*0c50*/  DFMA R12, R10, R12, R20 ;  /* 0x0000000c0a0c722b */ /* 0x004fce0000000014 */
[----:B------:R4:W-:Y:S04]  /*0c60*/  STG.E.64 desc[UR10][R2.64], R12 ;  /* 0x0000000c02007986 */ /* 0x0009e8000c101b0a */
.L_x_20:
[----:B------:R-:W-:Y:S05]  /*0c70*/  BRA.U !UP2, `(.L_x_19) ;  /* 0x000000010ad87547 */ /* 0x000fea000b800000 */
[----:B------:R-:W-:Y:S01]  /*0c80*/  UISETP.NE.AND UP2, UPT, UR4, URZ, UPT ;  /* 0x000000ff0400728c */ /* 0x000fe2000bf45270 */
[----:B------:R-:W-:Y:S10]  /*0c90*/  BRA.U !UP0, `(.L_x_21) ;  /* 0x00000001086c7547 */ /* 0x000ff4000b800000 */
[----:B------:R-:W1:Y:S01]  /*0ca0*/  LDC.64 R10, c[0x0][0x380] ;  /* 0x0000e000ff0a7b82 */ /* 0x000e620000000a00 */
[----:B----4-:R-:W-:Y:S01]  /*0cb0*/  IMAD R13, R9, R6, R8 ;  /* 0x00000006090d7224 */ /* 0x010fe200078e0208 */
[----:B------:R-:W3:Y:S04]  /*0cc0*/  LDG.E.64 R16, desc[UR10][R4.64] ;  /* 0x0000000a04107981 */ /* 0x000ee8000c1e1b00 */
[----:B--2---:R-:W3:Y:S01]  /*0cd0*/  LDG.E.64 R18, desc[UR10][R2.64] ;  /* 0x0000000a02127981 */ /* 0x004ee2000c1e1b00 */
[----:B-1----:R-:W-:-:S05]  /*0ce0*/  IMAD.WIDE.U32 R20, R13, 0x8, R10 ;  /* 0x000000080d147825 */ /* 0x002fca00078e000a */
[----:B------:R-:W3:Y:S01]  /*0cf0*/  LDG.E.64 R14, desc[UR10][R20.64] ;  /* 0x0000000a140e7981 */ /* 0x000ee2000c1e1b00 */
[----:B------:R-:W-:-:S05]  /*0d00*/  IADD3 R23, PT, PT, R13, 0x1, RZ ;  /* 0x000000010d177810 */ /* 0x000fca0007ffe0ff */
[----:B------:R-:W-:Y:S01]  /*0d10*/  IMAD.WIDE.U32 R22, R23, 0x8, R10 ;  /* 0x0000000817167825 */ /* 0x000fe200078e000a */
[----:B---3--:R-:W-:-:S07]  /*0d20*/  DFMA R14, R14, R16, R18 ;  /* 0x000000100e0e722b */ /* 0x008fce0000000012 */
        /* <DEDUP_REMOVED lines=9> */
[----:B------:R-:W-:-:S05]  /*0dc0*/  IADD3 R13, PT, PT, R13, 0x3, RZ ;  /* 0x000000030d0d7810 */ /* 0x000fca0007ffe0ff */
[----:B-1----:R-:W-:Y:S01]  /*0dd0*/  IMAD.WIDE.U32 R14, R13, 0x8, R10 ;  /* 0x000000080d0e7825 */ /* 0x002fe200078e000a */
[----:B--2---:R-:W-:-:S07]  /*0de0*/  DFMA R18, R18, R20, R16 ;  /* 0x000000141212722b */ /* 0x004fce0000000010 */
[----:B------:R3:W-:Y:S04]  /*0df0*/  STG.E.64 desc[UR10][R2.64], R18 ;  /* 0x0000001202007986 */ /* 0x0007e8000c101b0a */
[----:B------:R-:W2:Y:S04]  /*0e00*/  LDG.E.64 R10, desc[UR10][R14.64] ;  /* 0x0000000a0e0a7981 */ /* 0x000ea8000c1e1b00 */
[----:B------:R-:W2:Y:S01]  /*0e10*/  LDG.E.64 R12, desc[UR10][R4.64] ;  /* 0x0000000a040c7981 */ /* 0x000ea2000c1e1b00 */
[----:B------:R-:W-:Y:S01]  /*0e20*/  IADD3 R8, PT, PT, R8, 0x4, RZ ;  /* 0x0000000408087810 */ /* 0x000fe20007ffe0ff */
[----:B--2---:R-:W-:-:S07]  /*0e30*/  DFMA R10, R10, R12, R18 ;  /* 0x0000000c0a0a722b */ /* 0x004fce0000000012 */
[----:B------:R3:W-:Y:S04]  /*0e40*/  STG.E.64 desc[UR10][R2.64], R10 ;  /* 0x0000000a02007986 */ /* 0x0007e8000c101b0a */
.L_x_21:
[----:B------:R-:W-:Y:S05]  /*0e50*/  BRA.U !UP2, `(.L_x_19) ;  /* 0x000000010a607547 */ /* 0x000fea000b800000 */
[----:B---3--:R-:W1:Y:S01]  /*0e60*/  LDC.64 R10, c[0x0][0x380] ;  /* 0x0000e000ff0a7b82 */ /* 0x008e620000000a00 */
[----:B----4-:R-:W-:Y:S01]  /*0e70*/  IMAD R17, R9, R6, R8 ;  /* 0x0000000609117224 */ /* 0x010fe200078e0208 */
[----:B------:R-:W3:Y:S04]  /*0e80*/  LDG.E.64 R12, desc[UR10][R4.64] ;  /* 0x0000000a040c7981 */ /* 0x000ee8000c1e1b00 */
[----:B--2---:R-:W3:Y:S01]  /*0e90*/  LDG.E.64 R14, desc[UR10][R2.64] ;  /* 0x0000000a020e7981 */ /* 0x004ee2000c1e1b00 */
[----:B-1----:R-:W-:-:S06]  /*0ea0*/  IMAD.WIDE.U32 R8, R17, 0x8, R10 ;  /* 0x0000000811087825 */ /* 0x002fcc00078e000a */
[----:B------:R-:W3:Y:S01]  /*0eb0*/  LDG.E.64 R8, desc[UR10][R8.64] ;  /* 0x0000000a08087981 */ /* 0x000ee2000c1e1b00 */
[----:B------:R-:W-:Y:S01]  /*0ec0*/  UISETP.NE.AND UP2, UPT, UR4, 0x1, UPT ;  /* 0x000000010400788c */ /* 0x000fe2000bf45270 */
[----:B---3--:R-:W-:-:S07]  /*0ed0*/  DFMA R14, R8, R12, R14 ;  /* 0x0000000c080e722b */ /* 0x008fce000000000e */
[----:B------:R1:W-:Y:S01]  /*0ee0*/  STG.E.64 desc[UR10][R2.64], R14 ;  /* 0x0000000e02007986 */ /* 0x0003e2000c101b0a */
[----:B------:R-:W-:Y:S05]  /*0ef0*/  BRA.U !UP2, `(.L_x_19) ;  /* 0x000000010a387547 */ /* 0x000fea000b800000 */
[----:B------:R-:W-:Y:S01]  /*0f00*/  IADD3 R9, PT, PT, R17, 0x1, RZ ;  /* 0x0000000111097810 */ /* 0x000fe20007ffe0ff */
[----:B------:R-:W2:Y:S04]  /*0f10*/  LDG.E.64 R12, desc[UR10][R4.64] ;  /* 0x0000000a040c7981 */ /* 0x000ea8000c1e1b00 */
[----:B------:R-:W-:-:S06]  /*0f20*/  IMAD.WIDE.U32 R8, R9, 0x8, R10 ;  /* 0x0000000809087825 */ /* 0x000fcc00078e000a */
[----:B------:R-:W2:Y:S01]  /*0f30*/  LDG.E.64 R8, desc[UR10][R8.64] ;  /* 0x0000000a08087981 */ /* 0x000ea2000c1e1b00 */
[----:B------:R-:W-:Y:S01]  /*0f40*/  UISETP.NE.AND UP2, UPT, UR4, 0x2, UPT ;  /* 0x000000020400788c */ /* 0x000fe2000bf45270 */
[----:B--2---:R-:W-:-:S07]  /*0f50*/  DFMA R12, R8, R12, R14 ;  /* 0x0000000c080c722b */ /* 0x004fce000000000e */
[----:B------:R2:W-:Y:S01]  /*0f60*/  STG.E.64 desc[UR10][R2.64], R12 ;  /* 0x0000000c02007986 */ /* 0x0005e2000c101b0a */
[----:B------:R-:W-:Y:S05]  /*0f70*/  BRA.U !UP2, `(.L_x_19) ;  /* 0x000000010a187547 */ /* 0x000fea000b800000 */
[----:B------:R-:W-:Y:S01]  /*0f80*/  IADD3 R9, PT, PT, R17, 0x2, RZ ;  /* 0x0000000211097810 */ /* 0x000fe20007ffe0ff */
[----:B------:R-:W3:Y:S04]  /*0f90*/  LDG.E.64 R4, desc[UR10][R4.64] ;  /* 0x0000000a04047981 */ /* 0x000ee8000c1e1b00 */
[----:B------:R-:W-:-:S06]  /*0fa0*/  IMAD.WIDE.U32 R10, R9, 0x8, R10 ;  /* 0x00000008090a7825 */ /* 0x000fcc00078e000a */
[----:B------:R-:W3:Y:S02]  /*0fb0*/  LDG.E.64 R10, desc[UR10][R10.64] ;  /* 0x0000000a0a0a7981 */ /* 0x000ee4000c1e1b00 */
[----:B---3--:R-:W-:-:S07]  /*0fc0*/  DFMA R8, R10, R4, R12 ;  /* 0x000000040a08722b */ /* 0x008fce000000000c */
[----:B------:R3:W-:Y:S04]  /*0fd0*/  STG.E.64 desc[UR10][R2.64], R8 ;  /* 0x0000000802007986 */ /* 0x0007e8000c101b0a */
.L_x_19:
[----:B------:R-:W-:Y:S05]  /*0fe0*/  @!P0 BRA `(.L_x_22) ;  /* 0xfffffff000788947 */ /* 0x000fea000383ffff */
[----:B------:R-:W-:Y:S05]  /*0ff0*/  EXIT ;  /* 0x000000000000794d */ /* 0x000fea0003800000 */
.L_x_23:
        /* <DEDUP_REMOVED lines=16> */
.L_x_36:


//--------------------- .text._Z14function_b_gpuPdS_S_i --------------------------
	.section	.text._Z14function_b_gpuPdS_S_i,"ax",@progbits
	.align	128
        .global         _Z14function_b_gpuPdS_S_i
        .type           _Z14function_b_gpuPdS_S_i,@function
        .size           _Z14function_b_gpuPdS_S_i,(.L_x_37 - _Z14function_b_gpuPdS_S_i)
        .other          _Z14function_b_gpuPdS_S_i,@"STO_CUDA_ENTRY STV_DEFAULT"
_Z14function_b_gpuPdS_S_i:
.text._Z14function_b_gpuPdS_S_i:
        /* <DEDUP_REMOVED lines=8> */
[----:B------:R-:W0:Y:S01]  /*0080*/  LDC.64 R14, c[0x0][0x390] ;  /* 0x0000e400ff0e7b82 */ /* 0x000e220000000a00 */
[----:B------:R-:W1:Y:S01]  /*0090*/  LDCU UR4, c[0x0][0x370] ;  /* 0x00006e00ff0477ac */ /* 0x000e620008000800 */
[----:B------:R-:W2:Y:S06]  /*00a0*/  LDCU.64 UR6, c[0x0][0x358] ;  /* 0x00006b00ff0677ac */ /* 0x000eac0008000a00 */
[----:B------:R-:W3:Y:S08]  /*00b0*/  LDC.64 R10, c[0x0][0x380] ;  /* 0x0000e000ff0a7b82 */ /* 0x000ef00000000a00 */
[----:B------:R-:W4:Y:S01]  /*00c0*/  LDC.64 R12, c[0x0][0x388] ;  /* 0x0000e200ff0c7b82 */ /* 0x000f220000000a00 */
[----:B-1----:R-:W-:-:S07]  /*00d0*/  IMAD R17, R17, UR4, RZ ;  /* 0x0000000411117c24 */ /* 0x002fce000f8e02ff */
.L_x_24:
[----:B---3--:R-:W-:-:S04]  /*00e0*/  IMAD.WIDE.U32 R2, R0, 0x8, R10 ;  /* 0x0000000800027825 */ /* 0x008fc800078e000a */
[C---:B----4-:R-:W-:Y:S02]  /*00f0*/  IMAD.WIDE.U32 R4, R0.reuse, 0x8, R12 ;  /* 0x0000000800047825 */ /* 0x050fe400078e000c */
[----:B--2---:R-:W2:Y:S04]  /*0100*/  LDG.E.64 R2, desc[UR6][R2.64] ;  /* 0x0000000602027981 */ /* 0x004ea8000c1e1b00 */
[----:B------:R-:W2:Y:S01]  /*0110*/  LDG.E.64 R4, desc[UR6][R4.64] ;  /* 0x0000000604047981 */ /* 0x000ea2000c1e1b00 */
[----:B01----:R-:W-:Y:S01]  /*0120*/  IMAD.WIDE.U32 R8, R0, 0x8, R14 ;  /* 0x0000000800087825 */ /* 0x003fe200078e000e */
[----:B------:R-:W-:-:S04]  /*0130*/  IADD3 R0, PT, PT, R17, R0, RZ ;  /* 0x0000000011007210 */ /* 0x000fc80007ffe0ff */
[----:B------:R-:W-:Y:S01]  /*0140*/  ISETP.GE.U32.AND P0, PT, R0, UR5, PT ;  /* 0x0000000500007c0c */ /* 0x000fe2000bf06070 */
[----:B--2---:R-:W-:-:S07]  /*0150*/  DADD R6, R2, R4 ;  /* 0x0000000002067229 */ /* 0x004fce0000000004 */
[----:B------:R1:W-:Y:S05]  /*0160*/  STG.E.64 desc[UR6][R8.64], R6 ;  /* 0x0000000608007986 */ /* 0x0003ea000c101b06 */
[----:B------:R-:W-:Y:S05]  /*0170*/  @!P0 BRA `(.L_x_24) ;  /* 0xfffffffc00d88947 */ /* 0x000fea000383ffff */
[----:B------:R-:W-:Y:S05]  /*0180*/  EXIT ;  /* 0x000000000000794d */ /* 0x000fea0003800000 */
.L_x_25:
        /* <DEDUP_REMOVED lines=15> */
.L_x_37:


//--------------------- .text._Z17sum_func_a_resultPKdPdi --------------------------
	.section	.text._Z17sum_func_a_resultPKdPdi,"ax",@progbits
	.align	128
        .global         _Z17sum_func_a_resultPKdPdi
        .type           _Z17sum_func_a_resultPKdPdi,@function
        .size           _Z17sum_func_a_resultPKdPdi,(.L_x_38 - _Z17sum_func_a_resultPKdPdi)
        .other          _Z17sum_func_a_resultPKdPdi,@"STO_CUDA_ENTRY STV_DEFAULT"
_Z17sum_func_a_resultPKdPdi:
.text._Z17sum_func_a_resultPKdPdi:
[----:B------:R-:W-:Y:S01]  /*0000*/  LDC R1, c[0x0][0x37c] ;  /* 0x0000df00ff017b82 */ /* 0x000fe20000000800 */
[----:B------:R-:W0:Y:S02]  /*0010*/  LDCU UR6, c[0x0][0x390] ;  /* 0x00007200ff0677ac */ /* 0x000e240008000800 */
[----:B0-----:R-:W-:-:S13]  /*0020*/  ISETP.NE.AND P0, PT, RZ, UR6, PT ;  /* 0x00000006ff007c0c */ /* 0x001fda000bf05270 */
[----:B------:R-:W-:Y:S05]  /*0030*/  @!P0 EXIT ;  /* 0x000000000000894d */ /* 0x000fea0003800000 */
[----:B------:R-:W0:Y:S01]  /*0040*/  LDC.64 R2, c[0x0][0x388] ;  /* 0x0000e200ff027b82 */ /* 0x000e220000000a00 */
[----:B------:R-:W0:Y:S02]  /*0050*/  LDCU.64 UR10, c[0x0][0x358] ;  /* 0x00006b00ff0a77ac */ /* 0x000e240008000a00 */
[----:B0-----:R0:W5:Y:S01]  /*0060*/  LDG.E.64 R6, desc[UR10][R2.64] ;  /* 0x0000000a02067981 */ /* 0x001162000c1e1b00 */
[----:B------:R-:W-:Y:S01]  /*0070*/  UISETP.GE.U32.AND UP0, UPT, UR6, 0x10, UPT ;  /* 0x000000100600788c */ /* 0x000fe2000bf06070 */
[----:B------:R-:W-:Y:S01]  /*0080*/  IMAD.MOV.U32 R0, RZ, RZ, RZ ;  /* 0x000000ffff007224 */ /* 0x000fe200078e00ff */
[----:B------:R-:W-:-:S06]  /*0090*/  ULOP3.LUT UR7, UR6, 0xf, URZ, 0xc0, !UPT ;  /* 0x0000000f06077892 */ /* 0x000fcc000f8ec0ff */
[----:B------:R-:W-:Y:S01]  /*00a0*/  ISETP.NE.AND P0, PT, RZ, UR7, PT ;  /* 0x00000007ff007c0c */ /* 0x000fe2000bf05270 */
[----:B0-----:R-:W-:-:S12]  /*00b0*/  BRA.U !UP0, `(.L_x_26) ;  /* 0x0000000108fc7547 */ /* 0x001fd8000b800000 */
[----:B------:R-:W0:Y:S01]  /*00c0*/  LDCU.64 UR4, c[0x0][0x380] ;  /* 0x00007000ff0477ac */ /* 0x000e220008000a00 */
[----:B------:R-:W-:-:S04]  /*00d0*/  ULOP3.LUT UR8, UR6, 0xfffffff0, URZ, 0xc0, !UPT ;  /* 0xfffffff006087892 */ /* 0x000fc8000f8ec0ff */
[----:B------:R-:W-:Y:S02]  /*00e0*/  UIADD3 UR9, UPT, UPT, -UR8, URZ, URZ ;  /* 0x000000ff08097290 */ /* 0x000fe4000fffe1ff */
[----:B------:R-:W-:Y:S01]  /*00f0*/  IMAD.U32 R0, RZ, RZ, UR8 ;  /* 0x00000008ff007e24 */ /* 0x000fe2000f8e00ff */
[----:B0-----:R-:W-:-:S04]  /*0100*/  UIADD3 UR4, UP0, UPT, UR4, 0x40, URZ ;  /* 0x0000004004047890 */ /* 0x001fc8000ff1e0ff */
[----:B------:R-:W-:Y:S02]  /*0110*/  UIADD3.X UR5, UPT, UPT, URZ, UR5, URZ, UP0, !UPT ;  /* 0x00000005ff057290 */ /* 0x000fe400087fe4ff */
[----:B------:R-:W-:-:S04]  /*0120*/  MOV R8, UR4 ;  /* 0x0000000400087c02 */ /* 0x000fc80008000f00 */
[----:B------:R-:W-:-:S07]  /*0130*/  IMAD.U32 R9, RZ, RZ, UR5 ;  /* 0x00000005ff097e24 */ /* 0x000fce000f8e00ff */
.L_x_27:
[----:B------:R-:W-:Y:S01]  /*0140*/  MOV R4, R8 ;  /* 0x0000000800047202 */ /* 0x000fe20000000f00 */
[----:B------:R-:W-:-:S05]  /*0150*/  IMAD.MOV.U32 R5, RZ, RZ, R9 ;  /* 0x000000ffff057224 */ /* 0x000fca00078e0009 */
[----:B--2---:R-:W2:Y:S02]  /*0160*/  LDG.E.64 R8, desc[UR10][R4.64+-0x40] ;  /* 0xffffc00a04087981 */ /* 0x004ea4000c1e1b00 */
[----:B--2--5:R-:W-:-:S07]  /*0170*/  DADD R8, R8, R6 ;  /* 0x0000000008087229 */ /* 0x024fce0000000006 */
[----:B------:R0:W-:Y:S04]  /*0180*/  STG.E.64 desc[UR10][R2.64], R8 ;  /* 0x0000000802007986 */ /* 0x0001e8000c101b0a */
[----:B------:R-:W2:Y:S02]  /*0190*/  LDG.E.64 R6, desc[UR10][R4.64+-0x38] ;  /* 0xffffc80a04067981 */ /* 0x000ea4000c1e1b00 */
[----:B--2---:R-:W-:-:S07]  /*01a0*/  DADD R6, R8, R6 ;  /* 0x0000000008067229 */ /* 0x004fce0000000006 */
[----:B------:R1:W-:Y:S04]  /*01b0*/  STG.E.64 desc[UR10][R2.64], R6 ;  /* 0x0000000602007986 */ /* 0x0003e8000c101b0a */
[----:B------:R-:W2:Y:S02]  /*01c0*/  LDG.E.64 R10, desc[UR10][R4.64+-0x30] ;  /* 0xffffd00a040a7981 */ /* 0x000ea4000c1e1b00 */
[----:B--2---:R-:W-:-:S07]  /*01d0*/  DADD R10, R6, R10 ;  /* 0x00000000060a7229 */ /* 0x004fce000000000a */
[----:B------:R2:W-:Y:S04]  /*01e0*/  STG.E.64 desc[UR10][R2.64], R10 ;  /* 0x0000000a02007986 */ /* 0x0005e8000c101b0a */
[----:B------:R-:W3:Y:S02]  /*01f0*/  LDG.E.64 R12, desc[UR10][R4.64+-0x28] ;  /* 0xffffd80a040c7981 */ /* 0x000ee4000c1e1b00 */
[----:B---3--:R-:W-:-:S07]  /*0200*/  DADD R12, R10, R12 ;  /* 0x000000000a0c7229 */ /* 0x008fce000000000c */
[----:B------:R3:W-:Y:S04]  /*0210*/  STG.E.64 desc[UR10][R2.64], R12 ;  /* 0x0000000c02007986 */ /* 0x0007e8000c101b0a */
[----:B------:R-:W4:Y:S02]  /*0220*/  LDG.E.64 R14, desc[UR10][R4.64+-0x20] ;  /* 0xffffe00a040e7981 */ /* 0x000f24000c1e1b00 */
[----:B----4-:R-:W-:-:S07]  /*0230*/  DADD R14, R12, R14 ;  /* 0x000000000c0e7229 */ /* 0x010fce000000000e */
[----:B------:R4:W-:Y:S04]  /*0240*/  STG.E.64 desc[UR10][R2.64], R14 ;  /* 0x0000000e02007986 */ /* 0x0009e8000c101b0a */
[----:B0-----:R-:W2:Y:S02]  /*0250*/  LDG.E.64 R8, desc[UR10][R4.64+-0x18] ;  /* 0xffffe80a04087981 */ /* 0x001ea4000c1e1b00 */
[----:B--2---:R-:W-:-:S07]  /*0260*/  DADD R8, R14, R8 ;  /* 0x000000000e087229 */ /* 0x004fce0000000008 */
[----:B------:R0:W-:Y:S04]  /*0270*/  STG.E.64 desc[UR10][R2.64], R8 ;  /* 0x0000000802007986 */ /* 0x0001e8000c101b0a */
[----:B-1----:R-:W2:Y:S02]  /*0280*/  LDG.E.64 R6, desc[UR10][R4.64+-0x10] ;  /* 0xfffff00a04067981 */ /* 0x002ea4000c1e1b00 */
[----:B--2---:R-:W-:-:S07]  /*0290*/  DADD R6, R8, R6 ;  /* 0x0000000008067229 */ /* 0x004fce0000000006 */
[----:B------:R1:W-:Y:S04]  /*02a0*/  STG.E.64 desc[UR10][R2.64], R6 ;  /* 0x0000000602007986 */ /* 0x0003e8000c101b0a */
[----:B------:R-:W2:Y:S02]  /*02b0*/  LDG.E.64 R10, desc[UR10][R4.64+-0x8] ;  /* 0xfffff80a040a7981 */ /* 0x000ea4000c1e1b00 */
[----:B--2---:R-:W-:-:S07]  /*02c0*/  DADD R10, R6, R10 ;  /* 0x00000000060a7229 */ /* 0x004fce000000000a */
[----:B------:R2:W-:Y:S04]  /*02d0*/  STG.E.64 desc[UR10][R2.64], R10 ;  /* 0x0000000a02007986 */ /* 0x0005e8000c101b0a */
[----:B---3--:R-:W3:Y:S02]  /*02e0*/  LDG.E.64 R12, desc[UR10][R4.64] ;  /* 0x0000000a040c7981 */ /* 0x008ee4000c1e1b00 */
[----:B---3--:R-:W-:-:S07]  /*02f0*/  DADD R12, R10, R12 ;  /* 0x000000000a0c7229 */ /* 0x008fce000000000c */
[----:B------:R3:W-:Y:S04]  /*0300*/  STG.E.64 desc[UR10][R2.64], R12 ;  /* 0x0000000c02007986 */ /* 0x0007e8000c101b0a */
[----:B----4-:R-:W4:Y:S02]  /*0310*/  LDG.E.64 R14, desc[UR10][R4.64+0x8] ;  /* 0x0000080a040e7981 */ /* 0x010f24000c1e1b00 */
        /* <DEDUP_REMOVED lines=14> */
[----:B----4-:R-:W3:Y:S02]  /*0400*/  LDG.E.64 R14, desc[UR10][R4.64+0x30] ;  /* 0x0000300a040e7981 */ /* 0x010ee4000c1e1b00 */
[----:B---3--:R-:W-:-:S07]  /*0410*/  DADD R14, R12, R14 ;  /* 0x000000000c0e7229 */ /* 0x008fce000000000e */
[----:B------:R2:W-:Y:S04]  /*0420*/  STG.E.64 desc[UR10][R2.64], R14 ;  /* 0x0000000e02007986 */ /* 0x0005e8000c101b0a */
[----:B0-----:R-:W1:Y:S01]  /*0430*/  LDG.E.64 R8, desc[UR10][R4.64+0x38] ;  /* 0x0000380a04087981 */ /* 0x001e62000c1e1b00 */
[----:B------:R-:W-:-:S04]  /*0440*/  UIADD3 UR9, UPT, UPT, UR9, 0x10, URZ ;  /* 0x0000001009097890 */ /* 0x000fc8000fffe0ff */
[----:B------:R-:W-:Y:S01]  /*0450*/  UISETP.NE.AND UP0, UPT, UR9, URZ, UPT ;  /* 0x000000ff0900728c */ /* 0x000fe2000bf05270 */
[----:B-1----:R-:W-:Y:S01]  /*0460*/  DADD R6, R14, R8 ;  /* 0x000000000e067229 */ /* 0x002fe20000000008 */
[----:B------:R-:W-:-:S04]  /*0470*/  IADD3 R8, P1, PT, R4, 0x80, RZ ;  /* 0x0000008004087810 */ /* 0x000fc80007f3e0ff */
[----:B------:R-:W-:Y:S02]  /*0480*/  IADD3.X R9, PT, PT, RZ, R5, RZ, P1, !PT ;  /* 0x00000005ff097210 */ /* 0x000fe40000ffe4ff */
[----:B------:R2:W-:Y:S01]  /*0490*/  STG.E.64 desc[UR10][R2.64], R6 ;  /* 0x0000000602007986 */ /* 0x0005e2000c101b0a */
[----:B------:R-:W-:Y:S06]  /*04a0*/  BRA.U UP0, `(.L_x_27) ;  /* 0xfffffffd00247547 */ /* 0x000fec000b83ffff */
.L_x_26:
[----:B------:R-:W-:Y:S05]  /*04b0*/  @!P0 EXIT ;  /* 0x000000000000894d */ /* 0x000fea0003800000 */
[----:B------:R-:W-:Y:S02]  /*04c0*/  UISETP.GE.U32.AND UP0, UPT, UR7, 0x8, UPT ;  /* 0x000000080700788c */ /* 0x000fe4000bf06070 */
[----:B------:R-:W-:-:S06]  /*04d0*/  ULOP3.LUT UR5, UR6, 0x7, URZ, 0xc0, !UPT ;  /* 0x0000000706057892 */ /* 0x000fcc000f8ec0ff */
[----:B------:R-:W-:Y:S01]  /*04e0*/  ISETP.NE.AND P0, PT, RZ, UR5, PT ;  /* 0x00000005ff007c0c */ /* 0x000fe2000bf05270 */
[----:B------:R-:W-:-:S12]  /*04f0*/  BRA.U !UP0, `(.L_x_28) ;  /* 0x00000001086c7547 */ /* 0x000fd8000b800000 */
[----:B------:R-:W0:Y:S02]  /*0500*/  LDC.64 R4, c[0x0][0x380] ;  /* 0x0000e000ff047b82 */ /* 0x000e240000000a00 */
[----:B0-----:R-:W-:-:S05]  /*0510*/  IMAD.WIDE.U32 R4, R0, 0x8, R4 ;  /* 0x0000000800047825 */ /* 0x001fca00078e0004 */
[----:B------:R-:W3:Y:S02]  /*0520*/  LDG.E.64 R8, desc[UR10][R4.64] ;  /* 0x0000000a04087981 */ /* 0x000ee4000c1e1b00 */
[----:B---3-5:R-:W-:-:S07]  /*0530*/  DADD R8, R6, R8 ;  /* 0x0000000006087229 */ /* 0x028fce0000000008 */
[----:B------:R0:W-:Y:S04]  /*0540*/  STG.E.64 desc[UR10][R2.64], R8 ;  /* 0x0000000802007986 */ /* 0x0001e8000c101b0a */
[----:B--2---:R-:W2:Y:S02]  /*0550*/  LDG.E.64 R6, desc[UR10][R4.64+0x8] ;  /* 0x0000080a04067981 */ /* 0x004ea4000c1e1b00 */
        /* <DEDUP_REMOVED lines=11> */
[----:B0-----:R-:W4:Y:S02]  /*0610*/  LDG.E.64 R8, desc[UR10][R4.64+0x28] ;  /* 0x0000280a04087981 */ /* 0x001f24000c1e1b00 */
[----:B----4-:R-:W-:-:S07]  /*0620*/  DADD R8, R14, R8 ;  /* 0x000000000e087229 */ /* 0x010fce0000000008 */
[----:B------:R3:W-:Y:S04]  /*0630*/  STG.E.64 desc[UR10][R2.64], R8 ;  /* 0x0000000802007986 */ /* 0x0007e8000c101b0a */
[----:B-1----:R-:W2:Y:S02]  /*0640*/  LDG.E.64 R6, desc[UR10][R4.64+0x30] ;  /* 0x0000300a04067981 */ /* 0x002ea4000c1e1b00 */
[----:B--2---:R-:W-:-:S07]  /*0650*/  DADD R10, R8, R6 ;  /* 0x00000000080a7229 */ /* 0x004fce0000000006 */
[----:B------:R3:W-:Y:S04]  /*0660*/  STG.E.64 desc[UR10][R2.64], R10 ;  /* 0x0000000a02007986 */ /* 0x0007e8000c101b0a */
[----:B------:R-:W2:Y:S01]  /*0670*/  LDG.E.64 R6, desc[UR10][R4.64+0x38] ;  /* 0x0000380a04067981 */ /* 0x000ea2000c1e1b00 */
[----:B------:R-:W-:Y:S01]  /*0680*/  VIADD R0, R0, 0x8 ;  /* 0x0000000800007836 */ /* 0x000fe20000000000 */
[----:B--2---:R-:W-:-:S07]  /*0690*/  DADD R6, R10, R6 ;  /* 0x000000000a067229 */ /* 0x004fce0000000006 */
[----:B------:R3:W-:Y:S04]  /*06a0*/  STG.E.64 desc[UR10][R2.64], R6 ;  /* 0x0000000602007986 */ /* 0x0007e8000c101b0a */
.L_x_28:
[----:B------:R-:W-:Y:S05]  /*06b0*/  @!P0 EXIT ;  /* 0x000000000000894d */ /* 0x000fea0003800000 */
[----:B------:R-:W-:Y:S02]  /*06c0*/  UISETP.GE.U32.AND UP0, UPT, UR5, 0x4, UPT ;  /* 0x000000040500788c */ /* 0x000fe4000bf06070 */
[----:B------:R-:W-:-:S06]  /*06d0*/  ULOP3.LUT UR4, UR6, 0x3, URZ, 0xc0, !UPT ;  /* 0x0000000306047892 */ /* 0x000fcc000f8ec0ff */
[----:B------:R-:W-:Y:S01]  /*06e0*/  ISETP.NE.AND P0, PT, RZ, UR4, PT ;  /* 0x00000004ff007c0c */ /* 0x000fe2000bf05270 */
[----:B------:R-:W-:-:S12]  /*06f0*/  BRA.U !UP0, `(.L_x_29) ;  /* 0x00000001083c7547 */ /* 0x000fd8000b800000 */
[----:B------:R-:W2:Y:S02]  /*0700*/  LDC.64 R4, c[0x0][0x380] ;  /* 0x0000e000ff047b82 */ /* 0x000ea40000000a00 */
[----:B--23--:R-:W-:-:S05]  /*0710*/  IMAD.WIDE.U32 R12, R0, 0x8, R4 ;  /* 0x00000008000c7825 */ /* 0x00cfca00078e0004 */
[----:B------:R-:W2:Y:S02]  /*0720*/  LDG.E.64 R4, desc[UR10][R12.64] ;  /* 0x0000000a0c047981 */ /* 0x000ea4000c1e1b00 */
        /* <DEDUP_REMOVED lines=8> */
[----:B------:R-:W2:Y:S01]  /*07b0*/  LDG.E.64 R6, desc[UR10][R12.64+0x18] ;  /* 0x0000180a0c067981 */ /* 0x000ea2000c1e1b00 */
[----:B------:R-:W-:Y:S01]  /*07c0*/  IADD3 R0, PT, PT, R0, 0x4, RZ ;  /* 0x0000000400007810 */ /* 0x000fe20007ffe0ff */
[----:B--2---:R-:W-:-:S07]  /*07d0*/  DADD R6, R10, R6 ;  /* 0x000000000a067229 */ /* 0x004fce0000000006 */
[----:B------:R0:W-:Y:S04]  /*07e0*/  STG.E.64 desc[UR10][R2.64], R6 ;  /* 0x0000000602007986 */ /* 0x0001e8000c101b0a */
.L_x_29:
[----:B------:R-:W-:Y:S05]  /*07f0*/  @!P0 EXIT ;  /* 0x000000000000894d */ /* 0x000fea0003800000 */
[----:B0-----:R-:W0:Y:S01]  /*0800*/  LDC.64 R4, c[0x0][0x380] ;  /* 0x0000e000ff047b82 */ /* 0x001e220000000a00 */
[----:B------:R-:W-:Y:S01]  /*0810*/  UIADD3 UR4, UPT, UPT, -UR4, URZ, URZ ;  /* 0x000000ff04047290 */ /* 0x000fe2000fffe1ff */
[----:B0-----:R-:W-:-:S04]  /*0820*/  IMAD.WIDE.U32 R4, R0, 0x8, R4 ;  /* 0x0000000800047825 */ /* 0x001fc800078e0004 */
[----:B------:R-:W-:Y:S01]  /*0830*/  IMAD.MOV.U32 R0, RZ, RZ, R4 ;  /* 0x000000ffff007224 */ /* 0x000fe200078e0004 */
[----:B---3--:R-:W-:-:S07]  /*0840*/  MOV R9, R5 ;  /* 0x0000000500097202 */ /* 0x008fce0000000f00 */
.L_x_30:
[----:B------:R-:W-:Y:S01]  /*0850*/  IMAD.MOV.U32 R4, RZ, RZ, R0 ;  /* 0x000000ffff047224 */ /* 0x000fe200078e0000 */
[----:B------:R-:W-:-:S06]  /*0860*/  MOV R5, R9 ;  /* 0x0000000900057202 */ /* 0x000fcc0000000f00 */
[----:B------:R-:W2:Y:S01]  /*0870*/  LDG.E.64 R4, desc[UR10][R4.64] ;  /* 0x0000000a04047981 */ /* 0x000ea2000c1e1b00 */
[----:B------:R-:W-:Y:S01]  /*0880*/  UIADD3 UR4, UPT, UPT, UR4, 0x1, URZ ;  /* 0x0000000104047890 */ /* 0x000fe2000fffe0ff */
[----:B------:R-:W-:-:S03]  /*0890*/  IADD3 R0, P0, PT, R0, 0x8, RZ ;  /* 0x0000000800007810 */ /* 0x000fc60007f1e0ff */
[----:B------:R-:W-:Y:S02]  /*08a0*/  UISETP.NE.AND UP0, UPT, UR4, URZ, UPT ;  /* 0x000000ff0400728c */ /* 0x000fe4000bf05270 */
[----:B------:R-:W-:Y:S01]  /*08b0*/  IMAD.X R9, RZ, RZ, R9, P0 ;  /* 0x000000ffff097224 */ /* 0x000fe200000e0609 */
[----:B0-2--5:R-:W-:-:S07]  /*08c0*/  DADD R6, R4, R6 ;  /* 0x0000000004067229 */ /* 0x025fce0000000006 */
[----:B------:R0:W-:Y:S01]  /*08d0*/  STG.E.64 desc[UR10][R2.64], R6 ;  /* 0x0000000602007986 */ /* 0x0001e2000c101b0a */
[----:B------:R-:W-:Y:S05]  /*08e0*/  BRA.U UP0, `(.L_x_30) ;  /* 0xfffffffd00d87547 */ /* 0x000fea000b83ffff */
[----:B------:R-:W-:Y:S05]  /*08f0*/  EXIT ;  /* 0x000000000000794d */ /* 0x000fea0003800000 */
.L_x_31:
        /* <DEDUP_REMOVED lines=16> */
.L_x_38:


//--------------------- .text._Z14function_a_gpuPdS_S_i --------------------------
	.section	.text._Z14function_a_gpuPdS_S_i,"ax",@progbits
	.align	128
        .global         _Z14function_a_gpuPdS_S_i
        .type           _Z14function_a_gpuPdS_S_i,@function
        .size           _Z14function_a_gpuPdS_S_i,(.L_x_39 - _Z14function_a_gpuPdS_S_i)
        .other          _Z14function_a_gpuPdS_S_i,@"STO_CUDA_ENTRY STV_DEFAULT"
_Z14function_a_gpuPdS_S_i:
.text._Z14function_a_gpuPdS_S_i:
[----:B------:R-:W-:Y:S01]  /*0000*/  LDC R1, c[0x0][0x37c] ;  /* 0x0000df00ff017b82 */ /* 0x000fe20000000800 */
[----:B------:R-:W0:Y:S07]  /*0010*/  S2R R5, SR_TID.X ;  /* 0x0000000000057919 */ /* 0x000e2e0000002100 */
[----:B------:R-:W0:Y:S01]  /*0020*/  S2UR UR6, SR_CTAID.X ;  /* 0x00000000000679c3 */ /* 0x000e220000002500 */
[----:B------:R-:W1:Y:S01]  /*0030*/  LDCU UR7, c[0x0][0x398] ;  /* 0x00007300ff0777ac */ /* 0x000e620008000800 */
[----:B------:R-:W2:Y:S06]  /*0040*/  LDCU.64 UR4, c[0x0][0x358] ;  /* 0x00006b00ff0477ac */ /* 0x000eac0008000a00 */
[----:B------:R-:W0:Y:S08]  /*0050*/  LDC R0, c[0x0][0x360] ;  /* 0x0000d800ff007b82 */ /* 0x000e300000000800 */
[----:B------:R-:W3:Y:S01]  /*0060*/  LDC.64 R2, c[0x0][0x390] ;  /* 0x0000e400ff027b82 */ /* 0x000ee20000000a00 */
[----:B0-----:R-:W-:-:S05]  /*0070*/  IMAD R5, R0, UR6, R5 ;  /* 0x0000000600057c24 */ /* 0x001fca000f8e0205 */
[C---:B-1----:R-:W-:Y:S01]  /*0080*/  ISETP.GE.U32.AND P0, PT, R5.reuse, UR7, PT ;  /* 0x0000000705007c0c */ /* 0x042fe2000bf06070 */
[----:B---3--:R-:W-:-:S05]  /*0090*/  IMAD.WIDE R2, R5, 0x8, R2 ;  /* 0x0000000805027825 */ /* 0x008fca00078e0202 */
[----:B--2---:R0:W-:Y:S07]  /*00a0*/  STG.E.64 desc[UR4][R2.64], RZ ;  /* 0x000000ff02007986 */ /* 0x0041ee000c101b04 */
[----:B------:R-:W-:Y:S05]  /*00b0*/  @P0 EXIT ;  /* 0x000000000000094d */ /* 0x000fea0003800000 */
[----:B------:R-:W1:Y:S01]  /*00c0*/  LDC.64 R10, c[0x0][0x380] ;  /* 0x0000e000ff0a7b82 */ /* 0x000e620000000a00 */
[----:B------:R-:W2:Y:S01]  /*00d0*/  LDCU UR6, c[0x0][0x370] ;  /* 0x00006e00ff0677ac */ /* 0x000ea20008000800 */
[----:B------:R-:W-:Y:S02]  /*00e0*/  MOV R15, R5 ;  /* 0x00000005000f7202 */ /* 0x000fe40000000f00 */
[----:B------:R-:W-:-:S04]  /*00f0*/  CS2R R4, SRZ ;  /* 0x0000000000047805 */ /* 0x000fc8000001ff00 */
[----:B------:R-:W3:Y:S01]  /*0100*/  LDC.64 R12, c[0x0][0x388] ;  /* 0x0000e200ff0c7b82 */ /* 0x000ee20000000a00 */
[----:B--2---:R-:W-:-:S07]  /*0110*/  IMAD R0, R0, UR6, RZ ;  /* 0x0000000600007c24 */ /* 0x004fce000f8e02ff */
.L_x_32:
[----:B-1----:R-:W-:-:S04]  /*0120*/  IMAD.WIDE.U32 R6, R15, 0x8, R10 ;  /* 0x000000080f067825 */ /* 0x002fc800078e000a */
[----:B---3--:R-:W-:Y:S02]  /*0130*/  IMAD.WIDE.U32 R8, R15, 0x8, R12 ;  /* 0x000000080f087825 */ /* 0x008fe400078e000c */
[----:B--2---:R-:W2:Y:S04]  /*0140*/  LDG.E.64 R6, desc[UR4][R6.64] ;  /* 0x0000000406067981 */ /* 0x004ea8000c1e1b00 */
[----:B------:R-:W2:Y:S01]  /*0150*/  LDG.E.64 R8, desc[UR4][R8.64] ;  /* 0x0000000408087981 */ /* 0x000ea2000c1e1b00 */
[----:B------:R-:W-:-:S04]  /*0160*/  IADD3 R15, PT, PT, R0, R15, RZ ;  /* 0x0000000f000f7210 */ /* 0x000fc80007ffe0ff */
[----:B------:R-:W-:Y:S01]  /*0170*/  ISETP.GE.U32.AND P0, PT, R15, UR7, PT ;  /* 0x000000070f007c0c */ /* 0x000fe2000bf06070 */
[----:B--2---:R-:W-:-:S07]  /*0180*/  DFMA R4, R6, R8, R4 ;  /* 0x000000080604722b */ /* 0x004fce0000000004 */
[----:B------:R2:W-:Y:S05]  /*0190*/  STG.E.64 desc[UR4][R2.64], R4 ;  /* 0x0000000402007986 */ /* 0x0005ea000c101b04 */
[----:B------:R-:W-:Y:S05]  /*01a0*/  @!P0 BRA `(.L_x_32) ;  /* 0xfffffffc00dc8947 */ /* 0x000fea000383ffff */
[----:B------:R-:W-:Y:S05]  /*01b0*/  EXIT ;  /* 0x000000000000794d */ /* 0x000fea0003800000 */
.L_x_33:
        /* <DEDUP_REMOVED lines=12> */
.L_x_39:


//--------------------- .nv.shared._Z14function_d_gpudPKdS0_Pdi --------------------------
	.section	.nv.shared._Z14function_d_gpudPKdS0_Pdi,"aw",@nobits
	.sectionflags	@""
	.align	16
	.zero		1024


//--------------------- .nv.shared.reserved.0     --------------------------
	.section	.nv.shared.reserved.0,"aw",@nobits
	.weak		__nv_reservedSMEM_offset_0_alias
	.size		__nv_reservedSMEM_offset_0_alias, 0, 64
	.other		__nv_reservedSMEM_offset_0_alias,@"STO_CUDA_RESERVED_SHARED STV_DEFAULT"
__nv_reservedSMEM_offset_0_alias:
	.zero		0
	.zero		64


//--------------------- .nv.shared._Z23function_c_gpu_shareMemPdS_S_i --------------------------
	.section	.nv.shared._Z23function_c_gpu_shareMemPdS_S_i,"aw",@nobits
	.sectionflags	@""
	.align	16
	.zero		1024


//--------------------- .nv.shared._Z14function_c_gpuPdS_S_i --------------------------
	.section	.nv.shared._Z14function_c_gpuPdS_S_i,"aw",@nobits
	.sectionflags	@""
	.align	16
	.zero		1024


//--------------------- .nv.shared._Z14function_b_gpuPdS_S_i --------------------------
	.section	.nv.shared._Z14function_b_gpuPdS_S_i,"aw",@nobits
	.sectionflags	@""
	.align	16
	.zero		1024


//--------------------- .nv.shared._Z17sum_func_a_resultPKdPdi --------------------------
	.section	.nv.shared._Z17sum_func_a_resultPKdPdi,"aw",@nobits
	.sectionflags	@""
	.align	16
	.zero		1024


//--------------------- .nv.shared._Z14function_a_gpuPdS_S_i --------------------------
	.section	.nv.shared._Z14function_a_gpuPdS_S_i,"aw",@nobits
	.sectionflags	@""
	.align	16
	.zero		1024


//--------------------- .nv.constant0._Z14function_d_gpudPKdS0_Pdi --------------------------
	.section	.nv.constant0._Z14function_d_gpudPKdS0_Pdi,"a",@progbits
	.sectionflags	@""
	.align	4
.nv.constant0._Z14function_d_gpudPKdS0_Pdi:
	.zero		932


//--------------------- .nv.constant0._Z23function_c_gpu_shareMemPdS_S_i --------------------------
	.section	.nv.constant0._Z23function_c_gpu_shareMemPdS_S_i,"a",@progbits
	.sectionflags	@""
	.align	4
.nv.constant0._Z23function_c_gpu_shareMemPdS_S_i:
	.zero		924


//--------------------- .nv.constant0._Z14function_c_gpuPdS_S_i --------------------------
	.section	.nv.constant0._Z14function_c_gpuPdS_S_i,"a",@progbits
	.sectionflags	@""
	.align	4
.nv.constant0._Z14function_c_gpuPdS_S_i:
	.zero		924


//--------------------- .nv.constant0._Z14function_b_gpuPdS_S_i --------------------------
	.section	.nv.constant0._Z14function_b_gpuPdS_S_i,"a",@progbits
	.sectionflags	@""
	.align	4
.nv.constant0._Z14function_b_gpuPdS_S_i:
	.zero		924


//--------------------- .nv.constant0._Z17sum_func_a_resultPKdPdi --------------------------
	.section	.nv.constant0._Z17sum_func_a_resultPKdPdi,"a",@progbits
	.sectionflags	@""
	.align	4
.nv.constant0._Z17sum_func_a_resultPKdPdi:
	.zero		916


//--------------------- .nv.constant0._Z14function_a_gpuPdS_S_i --------------------------
	.section	.nv.constant0._Z14function_a_gpuPdS_S_i,"a",@progbits
	.sectionflags	@""
	.align	4
.nv.constant0._Z14function_a_gpuPdS_S_i:
	.zero		924


//--------------------- SYMBOLS --------------------------

	.type		.nv.reservedSmem.offset0,@object
	.size		.nv.reservedSmem.offset0,0x4
	.type		.nv.reservedSmem.cap,@object
	.size		.nv.reservedSmem.cap,0x4
